//
// Generated by NVIDIA NVVM Compiler
//
// Compiler Build ID: CL-36424714
// Cuda compilation tools, release 13.0, V13.0.88
// Based on NVVM 20.0.0
//

.version 9.0
.target sm_100
.address_size 64

	// .globl	_Z8_evolveSiiiPfS_S_
.extern .shared .align 16 .b8 _sData[];

.visible .entry _Z8_evolveSiiiPfS_S_(
	.param .u32 _Z8_evolveSiiiPfS_S__param_0,
	.param .u32 _Z8_evolveSiiiPfS_S__param_1,
	.param .u32 _Z8_evolveSiiiPfS_S__param_2,
	.param .u64 .ptr .align 1 _Z8_evolveSiiiPfS_S__param_3,
	.param .u64 .ptr .align 1 _Z8_evolveSiiiPfS_S__param_4,
	.param .u64 .ptr .align 1 _Z8_evolveSiiiPfS_S__param_5
)
{
	.reg .pred 	%p<26>;
	.reg .b32 	%r<204>;
	.reg .b32 	%f<190>;
	.reg .b64 	%rd<68>;

	ld.param.u32 	%r46, [_Z8_evolveSiiiPfS_S__param_0];
	ld.param.u32 	%r47, [_Z8_evolveSiiiPfS_S__param_1];
	ld.param.u32 	%r48, [_Z8_evolveSiiiPfS_S__param_2];
	ld.param.u64 	%rd11, [_Z8_evolveSiiiPfS_S__param_3];
	cvta.to.global.u64 	%rd1, %rd11;
	mov.u32 	%r49, %nctaid.x;
	mov.u32 	%r50, %ctaid.y;
	mov.u32 	%r51, %ctaid.x;
	mad.lo.s32 	%r52, %r49, %r50, %r51;
	mov.u32 	%r53, %ntid.x;
	mov.u32 	%r54, %ntid.y;
	mul.lo.s32 	%r55, %r54, %r53;
	mul.lo.s32 	%r1, %r55, %r52;
	mov.u32 	%r56, %tid.y;
	mul.lo.s32 	%r2, %r53, %r56;
	mov.u32 	%r3, %tid.x;
	add.s32 	%r4, %r2, %r3;
	mul.lo.s32 	%r5, %r47, %r46;
	mul.lo.s32 	%r57, %r5, %r48;
	mov.u32 	%r58, %nctaid.y;
	mul.lo.s32 	%r59, %r49, %r58;
	div.u32 	%r6, %r57, %r59;
	mul.lo.s32 	%r60, %r6, %r52;
	cvt.s64.s32 	%rd2, %r60;
	add.s32 	%r61, %r60, %r57;
	cvt.s64.s32 	%rd3, %r61;
	shl.b32 	%r62, %r57, 1;
	cvt.s64.s32 	%rd4, %r62;
	add.s32 	%r63, %r62, %r5;
	cvt.s64.s32 	%rd5, %r63;
	shl.b32 	%r64, %r6, 2;
	mov.u32 	%r65, _sData;
	add.s32 	%r7, %r65, %r64;
	add.s32 	%r8, %r7, %r64;
	setp.ge.s32 	%p1, %r4, %r6;
	@%p1 bra 	$L__BB0_21;
	add.s32 	%r66, %r4, 16;
	max.u32 	%r67, %r6, %r66;
	not.b32 	%r68, %r2;
	add.s32 	%r69, %r67, %r68;
	sub.s32 	%r9, %r69, %r3;
	and.b32  	%r70, %r9, 48;
	setp.eq.s32 	%p2, %r70, 48;
	mov.u32 	%r195, %r4;
	@%p2 bra 	$L__BB0_7;
	mov.b32 	%r194, 0;
	mov.u32 	%r195, %r4;
$L__BB0_3:
	.pragma "nounroll";
	cvt.u64.u32 	%rd6, %r195;
	add.s64 	%rd12, %rd6, %rd2;
	shl.b64 	%rd13, %rd12, 2;
	add.s64 	%rd14, %rd1, %rd13;
	ld.global.f32 	%f30, [%rd14];
	shl.b32 	%r72, %r195, 2;
	add.s32 	%r74, %r65, %r72;
	st.shared.f32 	[%r74], %f30;
	add.s64 	%rd15, %rd6, %rd3;
	shl.b64 	%rd16, %rd15, 2;
	add.s64 	%rd17, %rd1, %rd16;
	ld.global.f32 	%f31, [%rd17];
	add.s32 	%r75, %r7, %r72;
	st.shared.f32 	[%r75], %f31;
	setp.ge.s32 	%p3, %r195, %r5;
	@%p3 bra 	$L__BB0_6;
	cvt.u32.u64 	%r76, %rd6;
	add.s64 	%rd18, %rd6, %rd4;
	shl.b64 	%rd19, %rd18, 2;
	add.s64 	%rd20, %rd1, %rd19;
	ld.global.f32 	%f32, [%rd20];
	shl.b32 	%r77, %r76, 2;
	add.s32 	%r78, %r8, %r77;
	st.shared.f32 	[%r78], %f32;
	setp.ge.s32 	%p4, %r76, %r46;
	@%p4 bra 	$L__BB0_6;
	add.s64 	%rd21, %rd6, %rd5;
	shl.b64 	%rd22, %rd21, 2;
	add.s64 	%rd23, %rd1, %rd22;
	ld.global.f32 	%f33, [%rd23];
	shl.b32 	%r80, %r5, 2;
	add.s32 	%r81, %r8, %r80;
	add.s32 	%r83, %r81, %r77;
	st.shared.f32 	[%r83], %f33;
$L__BB0_6:
	cvt.u32.u64 	%r84, %rd6;
	add.s32 	%r195, %r84, 16;
	add.s32 	%r194, %r194, 1;
	shr.u32 	%r85, %r9, 4;
	add.s32 	%r86, %r85, 1;
	and.b32  	%r87, %r86, 3;
	setp.ne.s32 	%p5, %r194, %r87;
	@%p5 bra 	$L__BB0_3;
$L__BB0_7:
	setp.lt.u32 	%p6, %r9, 48;
	@%p6 bra 	$L__BB0_21;
$L__BB0_8:
	cvt.u64.u32 	%rd24, %r195;
	add.s64 	%rd25, %rd24, %rd2;
	shl.b64 	%rd26, %rd25, 2;
	add.s64 	%rd7, %rd1, %rd26;
	ld.global.f32 	%f34, [%rd7];
	shl.b32 	%r88, %r195, 2;
	add.s32 	%r16, %r65, %r88;
	st.shared.f32 	[%r16], %f34;
	add.s64 	%rd27, %rd24, %rd3;
	shl.b64 	%rd28, %rd27, 2;
	add.s64 	%rd8, %rd1, %rd28;
	ld.global.f32 	%f35, [%rd8];
	add.s32 	%r17, %r7, %r88;
	st.shared.f32 	[%r17], %f35;
	setp.ge.s32 	%p7, %r195, %r5;
	@%p7 bra 	$L__BB0_11;
	cvt.u64.u32 	%rd29, %r195;
	add.s64 	%rd30, %rd29, %rd4;
	shl.b64 	%rd31, %rd30, 2;
	add.s64 	%rd32, %rd1, %rd31;
	ld.global.f32 	%f36, [%rd32];
	add.s32 	%r91, %r8, %r88;
	st.shared.f32 	[%r91], %f36;
	setp.ge.s32 	%p8, %r195, %r46;
	@%p8 bra 	$L__BB0_11;
	cvt.u64.u32 	%rd33, %r195;
	add.s64 	%rd34, %rd33, %rd5;
	shl.b64 	%rd35, %rd34, 2;
	add.s64 	%rd36, %rd1, %rd35;
	ld.global.f32 	%f37, [%rd36];
	shl.b32 	%r92, %r5, 2;
	add.s32 	%r93, %r8, %r92;
	add.s32 	%r95, %r93, %r88;
	st.shared.f32 	[%r95], %f37;
$L__BB0_11:
	add.s32 	%r18, %r195, 16;
	ld.global.f32 	%f38, [%rd7+64];
	st.shared.f32 	[%r16+64], %f38;
	ld.global.f32 	%f39, [%rd8+64];
	st.shared.f32 	[%r17+64], %f39;
	setp.ge.s32 	%p9, %r18, %r5;
	@%p9 bra 	$L__BB0_14;
	cvt.u64.u32 	%rd37, %r195;
	add.s64 	%rd38, %rd37, %rd4;
	shl.b64 	%rd39, %rd38, 2;
	add.s64 	%rd40, %rd1, %rd39;
	ld.global.f32 	%f40, [%rd40+64];
	add.s32 	%r97, %r8, %r88;
	st.shared.f32 	[%r97+64], %f40;
	setp.ge.s32 	%p10, %r18, %r46;
	@%p10 bra 	$L__BB0_14;
	cvt.u64.u32 	%rd41, %r195;
	add.s64 	%rd42, %rd41, %rd5;
	shl.b64 	%rd43, %rd42, 2;
	add.s64 	%rd44, %rd1, %rd43;
	ld.global.f32 	%f41, [%rd44+64];
	shl.b32 	%r98, %r5, 2;
	add.s32 	%r99, %r8, %r98;
	add.s32 	%r101, %r99, %r88;
	st.shared.f32 	[%r101+64], %f41;
$L__BB0_14:
	add.s32 	%r19, %r195, 32;
	ld.global.f32 	%f42, [%rd7+128];
	st.shared.f32 	[%r16+128], %f42;
	ld.global.f32 	%f43, [%rd8+128];
	st.shared.f32 	[%r17+128], %f43;
	setp.ge.s32 	%p11, %r19, %r5;
	@%p11 bra 	$L__BB0_17;
	cvt.u64.u32 	%rd45, %r195;
	add.s64 	%rd46, %rd45, %rd4;
	shl.b64 	%rd47, %rd46, 2;
	add.s64 	%rd48, %rd1, %rd47;
	ld.global.f32 	%f44, [%rd48+128];
	add.s32 	%r103, %r8, %r88;
	st.shared.f32 	[%r103+128], %f44;
	setp.ge.s32 	%p12, %r19, %r46;
	@%p12 bra 	$L__BB0_17;
	cvt.u64.u32 	%rd49, %r195;
	add.s64 	%rd50, %rd49, %rd5;
	shl.b64 	%rd51, %rd50, 2;
	add.s64 	%rd52, %rd1, %rd51;
	ld.global.f32 	%f45, [%rd52+128];
	shl.b32 	%r104, %r5, 2;
	add.s32 	%r105, %r8, %r104;
	add.s32 	%r107, %r105, %r88;
	st.shared.f32 	[%r107+128], %f45;
$L__BB0_17:
	add.s32 	%r20, %r195, 48;
	ld.global.f32 	%f46, [%rd7+192];
	st.shared.f32 	[%r16+192], %f46;
	ld.global.f32 	%f47, [%rd8+192];
	st.shared.f32 	[%r17+192], %f47;
	setp.ge.s32 	%p13, %r20, %r5;
	@%p13 bra 	$L__BB0_20;
	cvt.u64.u32 	%rd53, %r195;
	add.s64 	%rd54, %rd53, %rd4;
	shl.b64 	%rd55, %rd54, 2;
	add.s64 	%rd56, %rd1, %rd55;
	ld.global.f32 	%f48, [%rd56+192];
	add.s32 	%r109, %r8, %r88;
	st.shared.f32 	[%r109+192], %f48;
	setp.ge.s32 	%p14, %r20, %r46;
	@%p14 bra 	$L__BB0_20;
	add.s64 	%rd58, %rd53, %rd5;
	shl.b64 	%rd59, %rd58, 2;
	add.s64 	%rd60, %rd1, %rd59;
	ld.global.f32 	%f49, [%rd60+192];
	shl.b32 	%r110, %r5, 2;
	add.s32 	%r111, %r8, %r110;
	shl.b32 	%r112, %r195, 2;
	add.s32 	%r113, %r111, %r112;
	st.shared.f32 	[%r113+192], %f49;
$L__BB0_20:
	add.s32 	%r195, %r195, 64;
	setp.lt.s32 	%p15, %r195, %r6;
	@%p15 bra 	$L__BB0_8;
$L__BB0_21:
	bar.sync 	0;
	setp.lt.s32 	%p16, %r46, 1;
	mov.f32 	%f187, 0f00000000;
	mov.f32 	%f186, 0f00000000;
	@%p16 bra 	$L__BB0_36;
	setp.lt.s32 	%p17, %r47, 1;
	mul.lo.s32 	%r22, %r47, %r4;
	@%p17 bra 	$L__BB0_36;
	and.b32  	%r23, %r47, 7;
	add.s32 	%r24, %r23, -1;
	and.b32  	%r25, %r47, 3;
	and.b32  	%r26, %r47, 2147483640;
	and.b32  	%r27, %r47, 1;
	neg.s32 	%r28, %r26;
	mul.lo.s32 	%r29, %r5, %r4;
	shl.b32 	%r30, %r46, 5;
	shl.b32 	%r31, %r46, 2;
	mov.f32 	%f186, 0f00000000;
	mov.b32 	%r197, 0;
	mov.f32 	%f187, %f186;
$L__BB0_24:
	setp.lt.u32 	%p18, %r47, 8;
	shl.b32 	%r117, %r5, 2;
	add.s32 	%r118, %r8, %r117;
	shl.b32 	%r119, %r197, 2;
	add.s32 	%r120, %r118, %r119;
	ld.shared.f32 	%f3, [%r120];
	mov.b32 	%r202, 0;
	@%p18 bra 	$L__BB0_27;
	add.s32 	%r122, %r29, %r197;
	shl.b32 	%r123, %r122, 2;
	add.s32 	%r198, %r65, %r123;
	mov.b32 	%r200, 0;
	mov.u32 	%r199, %r28;
$L__BB0_26:
	.pragma "nounroll";
	mad.lo.s32 	%r125, %r200, %r46, %r197;
	shl.b32 	%r126, %r125, 2;
	add.s32 	%r127, %r8, %r126;
	ld.shared.f32 	%f54, [%r127];
	mul.f32 	%f55, %f54, %f54;
	add.s32 	%r128, %r200, %r22;
	mad.lo.s32 	%r129, %r128, %r46, %r197;
	ld.shared.f32 	%f56, [%r198];
	mul.f32 	%f57, %f55, %f56;
	fma.rn.f32 	%f58, %f57, %f3, %f186;
	shl.b32 	%r130, %r129, 2;
	add.s32 	%r131, %r7, %r130;
	ld.shared.f32 	%f59, [%r131];
	mul.f32 	%f60, %f55, %f59;
	fma.rn.f32 	%f61, %f60, %f3, %f187;
	add.s32 	%r132, %r127, %r31;
	ld.shared.f32 	%f62, [%r132];
	mul.f32 	%f63, %f62, %f62;
	add.s32 	%r133, %r198, %r31;
	ld.shared.f32 	%f64, [%r133];
	mul.f32 	%f65, %f63, %f64;
	fma.rn.f32 	%f66, %f65, %f3, %f58;
	add.s32 	%r134, %r131, %r31;
	ld.shared.f32 	%f67, [%r134];
	mul.f32 	%f68, %f63, %f67;
	fma.rn.f32 	%f69, %f68, %f3, %f61;
	add.s32 	%r135, %r132, %r31;
	ld.shared.f32 	%f70, [%r135];
	mul.f32 	%f71, %f70, %f70;
	add.s32 	%r136, %r133, %r31;
	ld.shared.f32 	%f72, [%r136];
	mul.f32 	%f73, %f71, %f72;
	fma.rn.f32 	%f74, %f73, %f3, %f66;
	add.s32 	%r137, %r134, %r31;
	ld.shared.f32 	%f75, [%r137];
	mul.f32 	%f76, %f71, %f75;
	fma.rn.f32 	%f77, %f76, %f3, %f69;
	add.s32 	%r138, %r135, %r31;
	ld.shared.f32 	%f78, [%r138];
	mul.f32 	%f79, %f78, %f78;
	add.s32 	%r139, %r136, %r31;
	ld.shared.f32 	%f80, [%r139];
	mul.f32 	%f81, %f79, %f80;
	fma.rn.f32 	%f82, %f81, %f3, %f74;
	add.s32 	%r140, %r137, %r31;
	ld.shared.f32 	%f83, [%r140];
	mul.f32 	%f84, %f79, %f83;
	fma.rn.f32 	%f85, %f84, %f3, %f77;
	add.s32 	%r141, %r138, %r31;
	ld.shared.f32 	%f86, [%r141];
	mul.f32 	%f87, %f86, %f86;
	add.s32 	%r142, %r139, %r31;
	ld.shared.f32 	%f88, [%r142];
	mul.f32 	%f89, %f87, %f88;
	fma.rn.f32 	%f90, %f89, %f3, %f82;
	add.s32 	%r143, %r140, %r31;
	ld.shared.f32 	%f91, [%r143];
	mul.f32 	%f92, %f87, %f91;
	fma.rn.f32 	%f93, %f92, %f3, %f85;
	add.s32 	%r144, %r141, %r31;
	ld.shared.f32 	%f94, [%r144];
	mul.f32 	%f95, %f94, %f94;
	add.s32 	%r145, %r142, %r31;
	ld.shared.f32 	%f96, [%r145];
	mul.f32 	%f97, %f95, %f96;
	fma.rn.f32 	%f98, %f97, %f3, %f90;
	add.s32 	%r146, %r143, %r31;
	ld.shared.f32 	%f99, [%r146];
	mul.f32 	%f100, %f95, %f99;
	fma.rn.f32 	%f101, %f100, %f3, %f93;
	add.s32 	%r147, %r144, %r31;
	ld.shared.f32 	%f102, [%r147];
	mul.f32 	%f103, %f102, %f102;
	add.s32 	%r148, %r145, %r31;
	ld.shared.f32 	%f104, [%r148];
	mul.f32 	%f105, %f103, %f104;
	fma.rn.f32 	%f106, %f105, %f3, %f98;
	add.s32 	%r149, %r146, %r31;
	ld.shared.f32 	%f107, [%r149];
	mul.f32 	%f108, %f103, %f107;
	fma.rn.f32 	%f109, %f108, %f3, %f101;
	add.s32 	%r150, %r147, %r31;
	ld.shared.f32 	%f110, [%r150];
	mul.f32 	%f111, %f110, %f110;
	add.s32 	%r151, %r148, %r31;
	ld.shared.f32 	%f112, [%r151];
	mul.f32 	%f113, %f111, %f112;
	fma.rn.f32 	%f186, %f113, %f3, %f106;
	add.s32 	%r152, %r149, %r31;
	ld.shared.f32 	%f114, [%r152];
	mul.f32 	%f115, %f111, %f114;
	fma.rn.f32 	%f187, %f115, %f3, %f109;
	add.s32 	%r200, %r200, 8;
	add.s32 	%r199, %r199, 8;
	add.s32 	%r198, %r198, %r30;
	setp.ne.s32 	%p19, %r199, 0;
	mov.u32 	%r202, %r26;
	@%p19 bra 	$L__BB0_26;
$L__BB0_27:
	setp.eq.s32 	%p20, %r23, 0;
	@%p20 bra 	$L__BB0_35;
	setp.lt.u32 	%p21, %r24, 3;
	@%p21 bra 	$L__BB0_30;
	mad.lo.s32 	%r153, %r202, %r46, %r197;
	shl.b32 	%r154, %r153, 2;
	add.s32 	%r155, %r8, %r154;
	ld.shared.f32 	%f117, [%r155];
	mul.f32 	%f118, %f117, %f117;
	add.s32 	%r156, %r202, %r22;
	mad.lo.s32 	%r157, %r156, %r46, %r197;
	shl.b32 	%r158, %r157, 2;
	add.s32 	%r160, %r65, %r158;
	ld.shared.f32 	%f119, [%r160];
	mul.f32 	%f120, %f118, %f119;
	fma.rn.f32 	%f121, %f120, %f3, %f186;
	add.s32 	%r161, %r7, %r158;
	ld.shared.f32 	%f122, [%r161];
	mul.f32 	%f123, %f118, %f122;
	fma.rn.f32 	%f124, %f123, %f3, %f187;
	add.s32 	%r162, %r155, %r31;
	ld.shared.f32 	%f125, [%r162];
	mul.f32 	%f126, %f125, %f125;
	add.s32 	%r163, %r160, %r31;
	ld.shared.f32 	%f127, [%r163];
	mul.f32 	%f128, %f126, %f127;
	fma.rn.f32 	%f129, %f128, %f3, %f121;
	add.s32 	%r164, %r161, %r31;
	ld.shared.f32 	%f130, [%r164];
	mul.f32 	%f131, %f126, %f130;
	fma.rn.f32 	%f132, %f131, %f3, %f124;
	add.s32 	%r165, %r162, %r31;
	ld.shared.f32 	%f133, [%r165];
	mul.f32 	%f134, %f133, %f133;
	add.s32 	%r166, %r163, %r31;
	ld.shared.f32 	%f135, [%r166];
	mul.f32 	%f136, %f134, %f135;
	fma.rn.f32 	%f137, %f136, %f3, %f129;
	add.s32 	%r167, %r164, %r31;
	ld.shared.f32 	%f138, [%r167];
	mul.f32 	%f139, %f134, %f138;
	fma.rn.f32 	%f140, %f139, %f3, %f132;
	add.s32 	%r168, %r165, %r31;
	ld.shared.f32 	%f141, [%r168];
	mul.f32 	%f142, %f141, %f141;
	add.s32 	%r169, %r166, %r31;
	ld.shared.f32 	%f143, [%r169];
	mul.f32 	%f144, %f142, %f143;
	fma.rn.f32 	%f186, %f144, %f3, %f137;
	add.s32 	%r170, %r167, %r31;
	ld.shared.f32 	%f145, [%r170];
	mul.f32 	%f146, %f142, %f145;
	fma.rn.f32 	%f187, %f146, %f3, %f140;
	add.s32 	%r202, %r202, 4;
$L__BB0_30:
	setp.eq.s32 	%p22, %r25, 0;
	@%p22 bra 	$L__BB0_35;
	setp.eq.s32 	%p23, %r25, 1;
	@%p23 bra 	$L__BB0_33;
	mad.lo.s32 	%r171, %r202, %r46, %r197;
	shl.b32 	%r172, %r171, 2;
	add.s32 	%r173, %r8, %r172;
	ld.shared.f32 	%f148, [%r173];
	mul.f32 	%f149, %f148, %f148;
	add.s32 	%r174, %r202, %r22;
	mad.lo.s32 	%r175, %r174, %r46, %r197;
	shl.b32 	%r176, %r175, 2;
	add.s32 	%r178, %r65, %r176;
	ld.shared.f32 	%f150, [%r178];
	mul.f32 	%f151, %f149, %f150;
	fma.rn.f32 	%f152, %f151, %f3, %f186;
	add.s32 	%r179, %r7, %r176;
	ld.shared.f32 	%f153, [%r179];
	mul.f32 	%f154, %f149, %f153;
	fma.rn.f32 	%f155, %f154, %f3, %f187;
	add.s32 	%r180, %r173, %r31;
	ld.shared.f32 	%f156, [%r180];
	mul.f32 	%f157, %f156, %f156;
	add.s32 	%r181, %r178, %r31;
	ld.shared.f32 	%f158, [%r181];
	mul.f32 	%f159, %f157, %f158;
	fma.rn.f32 	%f186, %f159, %f3, %f152;
	add.s32 	%r182, %r179, %r31;
	ld.shared.f32 	%f160, [%r182];
	mul.f32 	%f161, %f157, %f160;
	fma.rn.f32 	%f187, %f161, %f3, %f155;
	add.s32 	%r202, %r202, 2;
$L__BB0_33:
	setp.eq.s32 	%p24, %r27, 0;
	@%p24 bra 	$L__BB0_35;
	mad.lo.s32 	%r183, %r202, %r46, %r197;
	shl.b32 	%r184, %r183, 2;
	add.s32 	%r185, %r8, %r184;
	ld.shared.f32 	%f162, [%r185];
	mul.f32 	%f163, %f162, %f162;
	add.s32 	%r186, %r202, %r22;
	mad.lo.s32 	%r187, %r186, %r46, %r197;
	shl.b32 	%r188, %r187, 2;
	add.s32 	%r190, %r65, %r188;
	ld.shared.f32 	%f164, [%r190];
	mul.f32 	%f165, %f163, %f164;
	fma.rn.f32 	%f186, %f165, %f3, %f186;
	add.s32 	%r191, %r7, %r188;
	ld.shared.f32 	%f166, [%r191];
	mul.f32 	%f167, %f163, %f166;
	fma.rn.f32 	%f187, %f167, %f3, %f187;
$L__BB0_35:
	add.s32 	%r197, %r197, 1;
	setp.ne.s32 	%p25, %r197, %r46;
	@%p25 bra 	$L__BB0_24;
$L__BB0_36:
	ld.param.u64 	%rd67, [_Z8_evolveSiiiPfS_S__param_5];
	ld.param.u64 	%rd66, [_Z8_evolveSiiiPfS_S__param_4];
	cvta.to.global.u64 	%rd61, %rd66;
	cvta.to.global.u64 	%rd62, %rd67;
	bar.sync 	0;
	add.s32 	%r192, %r4, %r1;
	mul.wide.s32 	%rd63, %r192, 4;
	add.s64 	%rd64, %rd61, %rd63;
	st.global.f32 	[%rd64], %f186;
	add.s64 	%rd65, %rd62, %rd63;
	st.global.f32 	[%rd65], %f187;
	ret;

}


// ===== COMPILED SASS (sm_100) =====

	.target	sm_100

	.elftype	@"ET_EXEC"


//--------------------- .note.nv.tkinfo           --------------------------
	.section	.note.nv.tkinfo,"",@"SHT_NOTE"
	.sectionflags	@"SHF_NOTE_NV_TKINFO"
	.tkinfo
        /*0018*/ 	.word	0x00000002
        /*0030*/ 	.string	""
        /*0030*/ 	.string	"ptxas"
        /*0030*/ 	.string	"Cuda compilation tools, release 13.0, V13.0.88"
        /*0030*/ 	.string	"Build cuda_13.0.r13.0/compiler.36424714_0"
        /*0030*/ 	.string	"-arch sm_100 -m 64 "



//--------------------- .note.nv.cuinfo           --------------------------
	.section	.note.nv.cuinfo,"",@"SHT_NOTE"
	.sectionflags	@"SHF_NOTE_NV_CUINFO"
        /*0018*/ 	.short	0x0002
        /*001a*/ 	.short	0x0064
        /*001c*/ 	.short	0x0082
	.zero		2


//--------------------- .nv.info                  --------------------------
	.section	.nv.info,"",@"SHT_CUDA_INFO"
	.align	4


	//----- nvinfo : EIATTR_REGCOUNT
	.align		4
        /*0000*/ 	.byte	0x04, 0x2f
        /*0002*/ 	.short	(.L_1 - .L_0)
	.align		4
.L_0:
        /*0004*/ 	.word	index@(_Z8_evolveSiiiPfS_S_)
        /*0008*/ 	.word	0x00000020


	//----- nvinfo : EIATTR_FRAME_SIZE
	.align		4
.L_1:
        /*000c*/ 	.byte	0x04, 0x11
        /*000e*/ 	.short	(.L_3 - .L_2)
	.align		4
.L_2:
        /*0010*/ 	.word	index@(_Z8_evolveSiiiPfS_S_)
        /*0014*/ 	.word	0x00000000


	//----- nvinfo : EIATTR_MIN_STACK_SIZE
	.align		4
.L_3:
        /*0018*/ 	.byte	0x04, 0x12
        /*001a*/ 	.short	(.L_5 - .L_4)
	.align		4
.L_4:
        /*001c*/ 	.word	index@(_Z8_evolveSiiiPfS_S_)
        /*0020*/ 	.word	0x00000000
.L_5:


//--------------------- .nv.compat                --------------------------
	.section	.nv.compat,"",@"SHT_CUDA_COMPAT_INFO"
	.align	4
        /*0000*/ 	.byte	0x02, 0x09, 0x00, 0x00, 0x02, 0x02, 0x01, 0x00, 0x02, 0x05, 0x05, 0x00, 0x03, 0x07, 0x01, 0x01
        /*0010*/ 	.byte	0x02, 0x03, 0x00, 0x00, 0x02, 0x06, 0x01, 0x00, 0x04, 0x0b, 0x08, 0x00, 0x09, 0x00, 0x00, 0x00
        /*0020*/ 	.byte	0x00, 0x00, 0x00, 0x00


//--------------------- .nv.info._Z8_evolveSiiiPfS_S_ --------------------------
	.section	.nv.info._Z8_evolveSiiiPfS_S_,"",@"SHT_CUDA_INFO"
	.sectionflags	@""
	.align	4


	//----- nvinfo : EIATTR_CUDA_API_VERSION
	.align		4
        /*0000*/ 	.byte	0x04, 0x37
        /*0002*/ 	.short	(.L_7 - .L_6)
.L_6:
        /*0004*/ 	.word	0x00000082


	//----- nvinfo : EIATTR_KPARAM_INFO
	.align		4
.L_7:
        /*0008*/ 	.byte	0x04, 0x17
        /*000a*/ 	.short	(.L_9 - .L_8)
.L_8:
        /*000c*/ 	.word	0x00000000
        /*0010*/ 	.short	0x0005
        /*0012*/ 	.short	0x0020
        /*0014*/ 	.byte	0x00, 0xf5, 0x21, 0x00


	//----- nvinfo : EIATTR_KPARAM_INFO
	.align		4
.L_9:
        /*0018*/ 	.byte	0x04, 0x17
        /*001a*/ 	.short	(.L_11 - .L_10)
.L_10:
        /*001c*/ 	.word	0x00000000
        /*0020*/ 	.short	0x0004
        /*0022*/ 	.short	0x0018
        /*0024*/ 	.byte	0x00, 0xf5, 0x21, 0x00


	//----- nvinfo : EIATTR_KPARAM_INFO
	.align		4
.L_11:
        /*0028*/ 	.byte	0x04, 0x17
        /*002a*/ 	.short	(.L_13 - .L_12)
.L_12:
        /*002c*/ 	.word	0x00000000
        /*0030*/ 	.short	0x0003
        /*0032*/ 	.short	0x0010
        /*0034*/ 	.byte	0x00, 0xf5, 0x21, 0x00


	//----- nvinfo : EIATTR_KPARAM_INFO
	.align		4
.L_13:
        /*0038*/ 	.byte	0x04, 0x17
        /*003a*/ 	.short	(.L_15 - .L_14)
.L_14:
        /*003c*/ 	.word	0x00000000
        /*0040*/ 	.short	0x0002
        /*0042*/ 	.short	0x0008
        /*0044*/ 	.byte	0x00, 0xf0, 0x11, 0x00


	//----- nvinfo : EIATTR_KPARAM_INFO
	.align		4
.L_15:
        /*0048*/ 	.byte	0x04, 0x17
        /*004a*/ 	.short	(.L_17 - .L_16)
.L_16:
        /*004c*/ 	.word	0x00000000
        /*0050*/ 	.short	0x0001
        /*0052*/ 	.short	0x0004
        /*0054*/ 	.byte	0x00, 0xf0, 0x11, 0x00


	//----- nvinfo : EIATTR_KPARAM_INFO
	.align		4
.L_17:
        /*0058*/ 	.byte	0x04, 0x17
        /*005a*/ 	.short	(.L_19 - .L_18)
.L_18:
        /*005c*/ 	.word	0x00000000
        /*0060*/ 	.short	0x0000
        /*0062*/ 	.short	0x0000
        /*0064*/ 	.byte	0x00, 0xf0, 0x11, 0x00


	//----- nvinfo : EIATTR_SPARSE_MMA_MASK
	.align		4
.L_19:
        /*0068*/ 	.byte	0x03, 0x50
        /*006a*/ 	.short	0x0000


	//----- nvinfo : EIATTR_MAXREG_COUNT
	.align		4
        /*006c*/ 	.byte	0x03, 0x1b
        /*006e*/ 	.short	0x00ff


	//----- nvinfo : EIATTR_NUM_BARRIERS
	.align		4
        /*0070*/ 	.byte	0x02, 0x4c
        /*0072*/ 	.byte	0x01
	.zero		1


	//----- nvinfo : EIATTR_MERCURY_ISA_VERSION
	.align		4
        /*0074*/ 	.byte	0x03, 0x5f
        /*0076*/ 	.short	0x0101


	//----- nvinfo : EIATTR_VRC_CTA_INIT_COUNT
	.align		4
        /*0078*/ 	.byte	0x02, 0x4a
	.zero		1
	.zero		1


	//----- nvinfo : EIATTR_EXIT_INSTR_OFFSETS
	.align		4
        /*007c*/ 	.byte	0x04, 0x1c
        /*007e*/ 	.short	(.L_21 - .L_20)


	//   ....[0]....
.L_20:
        /*0080*/ 	.word	0x00001cd0


	//----- nvinfo : EIATTR_CRS_STACK_SIZE
	.align		4
.L_21:
        /*0084*/ 	.byte	0x04, 0x1e
        /*0086*/ 	.short	(.L_23 - .L_22)
.L_22:
        /*0088*/ 	.word	0x00000000


	//----- nvinfo : EIATTR_CBANK_PARAM_SIZE
	.align		4
.L_23:
        /*008c*/ 	.byte	0x03, 0x19
        /*008e*/ 	.short	0x0028


	//----- nvinfo : EIATTR_PARAM_CBANK
	.align		4
        /*0090*/ 	.byte	0x04, 0x0a
        /*0092*/ 	.short	(.L_25 - .L_24)
	.align		4
.L_24:
        /*0094*/ 	.word	index@(.nv.constant0._Z8_evolveSiiiPfS_S_)
        /*0098*/ 	.short	0x0380
        /*009a*/ 	.short	0x0028


	//----- nvinfo : EIATTR_SW_WAR
	.align		4
.L_25:
        /*009c*/ 	.byte	0x04, 0x36
        /*009e*/ 	.short	(.L_27 - .L_26)
.L_26:
        /*00a0*/ 	.word	0x00000008
.L_27:


//--------------------- .nv.callgraph             --------------------------
	.section	.nv.callgraph,"",@"SHT_CUDA_CALLGRAPH"
	.align	4
	.sectionentsize	8
	.align		4
        /*0000*/ 	.word	0x00000000
	.align		4
        /*0004*/ 	.word	0xffffffff
	.align		4
        /*0008*/ 	.word	0x00000000
	.align		4
        /*000c*/ 	.word	0xfffffffe
	.align		4
        /*0010*/ 	.word	0x00000000
	.align		4
        /*0014*/ 	.word	0xfffffffd
	.align		4
        /*0018*/ 	.word	0x00000000
	.align		4
        /*001c*/ 	.word	0xfffffffc


//--------------------- .text._Z8_evolveSiiiPfS_S_ --------------------------
	.section	.text._Z8_evolveSiiiPfS_S_,"ax",@progbits
	.align	128
        .global         _Z8_evolveSiiiPfS_S_
        .type           _Z8_evolveSiiiPfS_S_,@function
        .size           _Z8_evolveSiiiPfS_S_,(.L_x_24 - _Z8_evolveSiiiPfS_S_)
        .other          _Z8_evolveSiiiPfS_S_,@"STO_CUDA_ENTRY STV_DEFAULT"
_Z8_evolveSiiiPfS_S_:
.text._Z8_evolveSiiiPfS_S_:
[----:B------:R-:W-:Y:S01]  /*0000*/  LDC R1, c[0x0][0x37c] ;  /* 0x0000df00ff017b82 */ /* 0x000fe20000000800 */
[----:B------:R-:W0:Y:S07]  /*0010*/  LDCU UR4, c[0x0][0x370] ;  /* 0x00006e00ff0477ac */ /* 0x000e2e0008000800 */
[----:B------:R-:W1:Y:S01]  /*0020*/  LDC.64 R12, c[0x0][0x380] ;  /* 0x0000e000ff0c7b82 */ /* 0x000e620000000a00 */
[----:B------:R-:W-:Y:S01]  /*0030*/  MOV R21, 0x400 ;  /* 0x0000040000157802 */ /* 0x000fe20000000f00 */
[----:B------:R-:W-:Y:S01]  /*0040*/  BSSY.RECONVERGENT B0, `(.L_x_0) ;  /* 0x00000db000007945 */ /* 0x000fe20003800200 */
[----:B------:R-:W2:Y:S01]  /*0050*/  LDCU UR7, c[0x0][0x360] ;  /* 0x00006c00ff0777ac */ /* 0x000ea20008000800 */
[----:B------:R-:W2:Y:S04]  /*0060*/  LDCU UR8, c[0x0][0x364] ;  /* 0x00006c80ff0877ac */ /* 0x000ea80008000800 */
[----:B------:R-:W0:Y:S01]  /*0070*/  LDC R5, c[0x0][0x374] ;  /* 0x0000dd00ff057b82 */ /* 0x000e220000000800 */
[----:B------:R-:W3:Y:S01]  /*0080*/  LDCU.64 UR10, c[0x0][0x358] ;  /* 0x00006b00ff0a77ac */ /* 0x000ee20008000a00 */
[----:B------:R-:W4:Y:S06]  /*0090*/  LDCU UR9, c[0x0][0x380] ;  /* 0x00007000ff0977ac */ /* 0x000f2c0008000800 */
[----:B------:R-:W5:Y:S01]  /*00a0*/  LDC R7, c[0x0][0x388] ;  /* 0x0000e200ff077b82 */ /* 0x000f620000000800 */
[----:B------:R-:W0:Y:S01]  /*00b0*/  LDCU UR12, c[0x0][0x380] ;  /* 0x00007000ff0c77ac */ /* 0x000e220008000800 */
[----:B-1----:R-:W-:-:S06]  /*00c0*/  IMAD R12, R13, R12, RZ ;  /* 0x0000000c0d0c7224 */ /* 0x002fcc00078e02ff */
[----:B------:R-:W-:Y:S01]  /*00d0*/  S2UR UR5, SR_CTAID.Y ;  /* 0x00000000000579c3 */ /* 0x000fe20000002600 */
[----:B0-----:R-:W-:-:S07]  /*00e0*/  IMAD R5, R5, UR4, RZ ;  /* 0x0000000405057c24 */ /* 0x001fce000f8e02ff */
[----:B------:R-:W0:Y:S01]  /*00f0*/  S2UR UR6, SR_CTAID.X ;  /* 0x00000000000679c3 */ /* 0x000e220000002500 */
[----:B------:R-:W1:Y:S01]  /*0100*/  I2F.U32.RP R0, R5 ;  /* 0x0000000500007306 */ /* 0x000e620000209000 */
[----:B------:R-:W-:Y:S01]  /*0110*/  IMAD.MOV R9, RZ, RZ, -R5 ;  /* 0x000000ffff097224 */ /* 0x000fe200078e0a05 */
[----:B------:R-:W-:Y:S01]  /*0120*/  ISETP.NE.U32.AND P2, PT, R5, RZ, PT ;  /* 0x000000ff0500720c */ /* 0x000fe20003f45070 */
[----:B-----5:R-:W-:Y:S02]  /*0130*/  IMAD R6, R12, R7, RZ ;  /* 0x000000070c067224 */ /* 0x020fe400078e02ff */
[----:B------:R-:W5:Y:S03]  /*0140*/  S2R R7, SR_TID.X ;  /* 0x0000000000077919 */ /* 0x000f660000002100 */
[----:B-1----:R-:W1:Y:S01]  /*0150*/  MUFU.RCP R0, R0 ;  /* 0x0000000000007308 */ /* 0x002e620000001000 */
[----:B0-----:R-:W-:-:S02]  /*0160*/  UIMAD UR4, UR4, UR5, UR6 ;  /* 0x00000005040472a4 */ /* 0x001fc4000f8e0206 */
[----:B--2---:R-:W-:-:S04]  /*0170*/  UIMAD UR5, UR7, UR8, URZ ;  /* 0x00000008070572a4 */ /* 0x004fc8000f8e02ff */
[----:B------:R-:W-:Y:S01]  /*0180*/  UIMAD UR5, UR4, UR5, URZ ;  /* 0x00000005040572a4 */ /* 0x000fe2000f8e02ff */
[----:B-1----:R-:W-:-:S04]  /*0190*/  IADD3 R2, PT, PT, R0, 0xffffffe, RZ ;  /* 0x0ffffffe00027810 */ /* 0x002fc80007ffe0ff */
[----:B------:R0:W1:Y:S02]  /*01a0*/  F2I.FTZ.U32.TRUNC.NTZ R3, R2 ;  /* 0x0000000200037305 */ /* 0x000064000021f000 */
[----:B0-----:R-:W-:Y:S02]  /*01b0*/  HFMA2 R2, -RZ, RZ, 0, 0 ;  /* 0x00000000ff027431 */ /* 0x001fe400000001ff */
[----:B-1----:R-:W-:-:S04]  /*01c0*/  IMAD R9, R9, R3, RZ ;  /* 0x0000000309097224 */ /* 0x002fc800078e02ff */
[----:B------:R-:W-:Y:S02]  /*01d0*/  IMAD.HI.U32 R3, R3, R9, R2 ;  /* 0x0000000903037227 */ /* 0x000fe400078e0002 */
[----:B------:R-:W0:Y:S04]  /*01e0*/  S2R R2, SR_CgaCtaId ;  /* 0x0000000000027919 */ /* 0x000e280000008800 */
[----:B------:R-:W-:Y:S02]  /*01f0*/  IMAD.HI.U32 R23, R3, R6, RZ ;  /* 0x0000000603177227 */ /* 0x000fe400078e00ff */
[----:B------:R-:W1:Y:S02]  /*0200*/  S2R R3, SR_TID.Y ;  /* 0x0000000000037919 */ /* 0x000e640000002200 */
[----:B------:R-:W-:-:S04]  /*0210*/  IMAD.MOV R0, RZ, RZ, -R23 ;  /* 0x000000ffff007224 */ /* 0x000fc800078e0a17 */
[----:B------:R-:W-:-:S05]  /*0220*/  IMAD R0, R5, R0, R6 ;  /* 0x0000000005007224 */ /* 0x000fca00078e0206 */
[----:B------:R-:W-:-:S13]  /*0230*/  ISETP.GE.U32.AND P0, PT, R0, R5, PT ;  /* 0x000000050000720c */ /* 0x000fda0003f06070 */
[----:B------:R-:W-:Y:S01]  /*0240*/  @P0 IADD3 R0, PT, PT, -R5, R0, RZ ;  /* 0x0000000005000210 */ /* 0x000fe20007ffe1ff */
[----:B------:R-:W-:Y:S01]  /*0250*/  @P0 VIADD R23, R23, 0x1 ;  /* 0x0000000117170836 */ /* 0x000fe20000000000 */
[----:B0-----:R-:W-:Y:S02]  /*0260*/  LEA R21, R2, R21, 0x18 ;  /* 0x0000001502157211 */ /* 0x001fe400078ec0ff */
[----:B------:R-:W-:Y:S01]  /*0270*/  ISETP.GE.U32.AND P1, PT, R0, R5, PT ;  /* 0x000000050000720c */ /* 0x000fe20003f26070 */
[----:B-1----:R-:W-:-:S04]  /*0280*/  IMAD R0, R3, UR7, RZ ;  /* 0x0000000703007c24 */ /* 0x002fc8000f8e02ff */
[----:B-----5:R-:W-:-:S08]  /*0290*/  IMAD.IADD R10, R0, 0x1, R7 ;  /* 0x00000001000a7824 */ /* 0x020fd000078e0207 */
[----:B------:R-:W-:Y:S02]  /*02a0*/  @P1 IADD3 R23, PT, PT, R23, 0x1, RZ ;  /* 0x0000000117171810 */ /* 0x000fe40007ffe0ff */
[----:B------:R-:W-:-:S04]  /*02b0*/  @!P2 LOP3.LUT R23, RZ, R5, RZ, 0x33, !PT ;  /* 0x00000005ff17a212 */ /* 0x000fc800078e33ff */
[----:B------:R-:W-:Y:S02]  /*02c0*/  ISETP.GE.AND P0, PT, R10, R23, PT ;  /* 0x000000170a00720c */ /* 0x000fe40003f06270 */
[----:B------:R-:W-:-:S05]  /*02d0*/  LEA R13, R23, R21, 0x2 ;  /* 0x00000015170d7211 */ /* 0x000fca00078e10ff */
[----:B------:R-:W-:-:S06]  /*02e0*/  IMAD R11, R23, 0x4, R13 ;  /* 0x00000004170b7824 */ /* 0x000fcc00078e020d */
[----:B---34-:R-:W-:Y:S05]  /*02f0*/  @P0 BRA `(.L_x_1) ;  /* 0x0000000800bc0947 */ /* 0x018fea0003800000 */
[----:B------:R-:W-:Y:S01]  /*0300*/  LOP3.LUT R3, RZ, R0, RZ, 0x33, !PT ;  /* 0x00000000ff037212 */ /* 0x000fe200078e33ff */
[----:B------:R-:W-:Y:S01]  /*0310*/  IMAD R9, R23, UR4, RZ ;  /* 0x0000000417097c24 */ /* 0x000fe2000f8e02ff */
[----:B------:R-:W-:Y:S01]  /*0320*/  VIADDMNMX.U32 R20, R10, 0x10, R23, !PT ;  /* 0x000000100a147846 */ /* 0x000fe20007800017 */
[----:B------:R-:W-:Y:S01]  /*0330*/  BSSY.RECONVERGENT B1, `(.L_x_2) ;  /* 0x0000038000017945 */ /* 0x000fe20003800200 */
[----:B------:R-:W-:Y:S02]  /*0340*/  IMAD.MOV.U32 R8, RZ, RZ, R10 ;  /* 0x000000ffff087224 */ /* 0x000fe400078e000a */
[----:B------:R-:W-:Y:S02]  /*0350*/  IADD3 R20, PT, PT, -R7, R20, R3 ;  /* 0x0000001407147210 */ /* 0x000fe40007ffe103 */
[----:B------:R-:W-:Y:S02]  /*0360*/  SHF.L.U32 R7, R6, 0x1, RZ ;  /* 0x0000000106077819 */ /* 0x000fe400000006ff */
[----:B------:R-:W-:-:S02]  /*0370*/  LOP3.LUT R0, R20, 0x30, RZ, 0xc0, !PT ;  /* 0x0000003014007812 */ /* 0x000fc400078ec0ff */
[----:B------:R-:W-:Y:S01]  /*0380*/  IADD3 R6, PT, PT, R6, R9, RZ ;  /* 0x0000000906067210 */ /* 0x000fe20007ffe0ff */
[----:B------:R-:W-:Y:S01]  /*0390*/  IMAD.IADD R5, R12, 0x1, R7 ;  /* 0x000000010c057824 */ /* 0x000fe200078e0207 */
[----:B------:R-:W-:Y:S02]  /*03a0*/  ISETP.NE.AND P0, PT, R0, 0x30, PT ;  /* 0x000000300000780c */ /* 0x000fe40003f05270 */
[----:B------:R-:W-:Y:S02]  /*03b0*/  SHF.R.S32.HI R4, RZ, 0x1f, R9 ;  /* 0x0000001fff047819 */ /* 0x000fe40000011409 */
[----:B------:R-:W-:Y:S02]  /*03c0*/  SHF.R.S32.HI R3, RZ, 0x1f, R7 ;  /* 0x0000001fff037819 */ /* 0x000fe40000011407 */
[----:B------:R-:W-:Y:S02]  /*03d0*/  SHF.R.S32.HI R2, RZ, 0x1f, R6 ;  /* 0x0000001fff027819 */ /* 0x000fe40000011406 */
[----:B------:R-:W-:-:S05]  /*03e0*/  SHF.R.S32.HI R0, RZ, 0x1f, R5 ;  /* 0x0000001fff007819 */ /* 0x000fca0000011405 */
[----:B------:R-:W-:Y:S05]  /*03f0*/  @!P0 BRA `(.L_x_3) ;  /* 0x0000000000ac8947 */ /* 0x000fea0003800000 */
[----:B------:R-:W-:Y:S01]  /*0400*/  LEA.HI R25, R20, 0x1, RZ, 0x1c ;  /* 0x0000000114197811 */ /* 0x000fe200078fe0ff */
[----:B------:R-:W-:Y:S01]  /*0410*/  IMAD.MOV.U32 R8, RZ, RZ, R10 ;  /* 0x000000ffff087224 */ /* 0x000fe200078e000a */
[----:B------:R-:W-:Y:S02]  /*0420*/  MOV R22, RZ ;  /* 0x000000ff00167202 */ /* 0x000fe40000000f00 */
[----:B------:R-:W-:-:S07]  /*0430*/  LOP3.LUT R25, R25, 0x3, RZ, 0xc0, !PT ;  /* 0x0000000319197812 */ /* 0x000fce00078ec0ff */
.L_x_6:
[----:B01----:R-:W0:Y:S01]  /*0440*/  LDC.64 R14, c[0x0][0x390] ;  /* 0x0000e400ff0e7b82 */ /* 0x003e220000000a00 */
[-C--:B------:R-:W-:Y:S02]  /*0450*/  IADD3 R19, P0, PT, R9, R8.reuse, RZ ;  /* 0x0000000809137210 */ /* 0x080fe40007f1e0ff */
[----:B------:R-:W-:Y:S02]  /*0460*/  IADD3 R17, P1, PT, R6, R8, RZ ;  /* 0x0000000806117210 */ /* 0x000fe40007f3e0ff */
[----:B------:R-:W-:-:S03]  /*0470*/  IADD3.X R26, PT, PT, RZ, R4, RZ, P0, !PT ;  /* 0x00000004ff1a7210 */ /* 0x000fc600007fe4ff */
[----:B------:R-:W-:Y:S01]  /*0480*/  IMAD.X R24, RZ, RZ, R2, P1 ;  /* 0x000000ffff187224 */ /* 0x000fe200008e0602 */
[-C--:B0-----:R-:W-:Y:S02]  /*0490*/  LEA R18, P0, R19, R14.reuse, 0x2 ;  /* 0x0000000e13127211 */ /* 0x081fe400078010ff */
[----:B------:R-:W-:Y:S02]  /*04a0*/  LEA R16, P1, R17, R14, 0x2 ;  /* 0x0000000e11107211 */ /* 0x000fe400078210ff */
[-C--:B------:R-:W-:Y:S02]  /*04b0*/  LEA.HI.X R19, R19, R15.reuse, R26, 0x2, P0 ;  /* 0x0000000f13137211 */ /* 0x080fe400000f141a */
[----:B------:R-:W-:-:S03]  /*04c0*/  LEA.HI.X R17, R17, R15, R24, 0x2, P1 ;  /* 0x0000000f11117211 */ /* 0x000fc600008f1418 */
[----:B------:R-:W2:Y:S04]  /*04d0*/  LDG.E R18, desc[UR10][R18.64] ;  /* 0x0000000a12127981 */ /* 0x000ea8000c1e1900 */
[----:B------:R-:W3:Y:S01]  /*04e0*/  LDG.E R16, desc[UR10][R16.64] ;  /* 0x0000000a10107981 */ /* 0x000ee2000c1e1900 */
[C---:B------:R-:W-:Y:S01]  /*04f0*/  LEA R27, R8.reuse, R21, 0x2 ;  /* 0x00000015081b7211 */ /* 0x040fe200078e10ff */
[C---:B------:R-:W-:Y:S01]  /*0500*/  IMAD R29, R8.reuse, 0x4, R13 ;  /* 0x00000004081d7824 */ /* 0x040fe200078e020d */
[----:B------:R-:W-:Y:S01]  /*0510*/  ISETP.GE.AND P1, PT, R8, R12, PT ;  /* 0x0000000c0800720c */ /* 0x000fe20003f26270 */
[----:B------:R-:W-:Y:S01]  /*0520*/  BSSY.RECONVERGENT B2, `(.L_x_4) ;  /* 0x0000016000027945 */ /* 0x000fe20003800200 */
[----:B------:R-:W-:-:S04]  /*0530*/  IADD3 R22, PT, PT, R22, 0x1, RZ ;  /* 0x0000000116167810 */ /* 0x000fc80007ffe0ff */
[----:B------:R-:W-:Y:S01]  /*0540*/  ISETP.NE.AND P0, PT, R22, R25, PT ;  /* 0x000000191600720c */ /* 0x000fe20003f05270 */
[----:B--2---:R0:W-:Y:S04]  /*0550*/  STS [R27], R18 ;  /* 0x000000121b007388 */ /* 0x0041e80000000800 */
[----:B---3--:R0:W-:Y:S02]  /*0560*/  STS [R29], R16 ;  /* 0x000000101d007388 */ /* 0x0081e40000000800 */
[----:B------:R-:W-:Y:S06]  /*0570*/  @P1 BRA `(.L_x_5) ;  /* 0x0000000000401947 */ /* 0x000fec0003800000 */
[C---:B------:R-:W-:Y:S02]  /*0580*/  ISETP.GE.AND P1, PT, R8.reuse, UR9, PT ;  /* 0x0000000908007c0c */ /* 0x040fe4000bf26270 */
[----:B------:R-:W-:-:S05]  /*0590*/  IADD3 R17, P3, PT, R8, R7, RZ ;  /* 0x0000000708117210 */ /* 0x000fca0007f7e0ff */
[----:B------:R-:W-:Y:S01]  /*05a0*/  IMAD.X R24, RZ, RZ, R3, P3 ;  /* 0x000000ffff187224 */ /* 0x000fe200018e0603 */
[----:B0-----:R-:W-:-:S04]  /*05b0*/  LEA R16, P3, R17, R14, 0x2 ;  /* 0x0000000e11107211 */ /* 0x001fc800078610ff */
[----:B------:R-:W-:Y:S02]  /*05c0*/  LEA.HI.X R17, R17, R15, R24, 0x2, P3 ;  /* 0x0000000f11117211 */ /* 0x000fe400018f1418 */
[----:B------:R-:W-:-:S03]  /*05d0*/  @!P1 IADD3 R18, P2, PT, R8, R5, RZ ;  /* 0x0000000508129210 */ /* 0x000fc60007f5e0ff */
[----:B------:R-:W2:Y:S01]  /*05e0*/  LDG.E R16, desc[UR10][R16.64] ;  /* 0x0000000a10107981 */ /* 0x000ea2000c1e1900 */
[----:B------:R-:W-:Y:S02]  /*05f0*/  @!P1 LEA R14, P4, R18, R14, 0x2 ;  /* 0x0000000e120e9211 */ /* 0x000fe400078810ff */
[----:B------:R-:W-:-:S04]  /*0600*/  @!P1 IADD3.X R19, PT, PT, RZ, R0, RZ, P2, !PT ;  /* 0x00000000ff139210 */ /* 0x000fc800017fe4ff */
[----:B------:R-:W-:-:S05]  /*0610*/  @!P1 LEA.HI.X R15, R18, R15, R19, 0x2, P4 ;  /* 0x0000000f120f9211 */ /* 0x000fca00020f1413 */
[----:B------:R-:W3:Y:S01]  /*0620*/  @!P1 LDG.E R14, desc[UR10][R14.64] ;  /* 0x0000000a0e0e9981 */ /* 0x000ee2000c1e1900 */
[----:B------:R-:W-:Y:S01]  /*0630*/  @!P1 IMAD R27, R12, 0x4, R11 ;  /* 0x000000040c1b9824 */ /* 0x000fe200078e020b */
[----:B------:R-:W-:-:S03]  /*0640*/  LEA R19, R8, R11, 0x2 ;  /* 0x0000000b08137211 */ /* 0x000fc600078e10ff */
[----:B------:R-:W-:Y:S02]  /*0650*/  @!P1 IMAD R27, R8, 0x4, R27 ;  /* 0x00000004081b9824 */ /* 0x000fe400078e021b */
[----:B--2---:R1:W-:Y:S04]  /*0660*/  STS [R19], R16 ;  /* 0x0000001013007388 */ /* 0x0043e80000000800 */
[----:B---3--:R1:W-:Y:S02]  /*0670*/  @!P1 STS [R27], R14 ;  /* 0x0000000e1b009388 */ /* 0x0083e40000000800 */
.L_x_5:
[----:B------:R-:W-:Y:S05]  /*0680*/  BSYNC.RECONVERGENT B2 ;  /* 0x0000000000027941 */ /* 0x000fea0003800200 */
.L_x_4:
[----:B------:R-:W-:Y:S01]  /*0690*/  IADD3 R8, PT, PT, R8, 0x10, RZ ;  /* 0x0000001008087810 */ /* 0x000fe20007ffe0ff */
[----:B------:R-:W-:Y:S06]  /*06a0*/  @P0 BRA `(.L_x_6) ;  /* 0xfffffffc00640947 */ /* 0x000fec000383ffff */
.L_x_3:
[----:B------:R-:W-:Y:S05]  /*06b0*/  BSYNC.RECONVERGENT B1 ;  /* 0x0000000000017941 */ /* 0x000fea0003800200 */
.L_x_2:
[----:B------:R-:W-:-:S13]  /*06c0*/  ISETP.GE.U32.AND P0, PT, R20, 0x30, PT ;  /* 0x000000301400780c */ /* 0x000fda0003f06070 */
[----:B------:R-:W-:Y:S05]  /*06d0*/  @!P0 BRA `(.L_x_1) ;  /* 0x0000000400c48947 */ /* 0x000fea0003800000 */
.L_x_15:
[----:B012---:R-:W0:Y:S01]  /*06e0*/  LDC.64 R14, c[0x0][0x390] ;  /* 0x0000e400ff0e7b82 */ /* 0x007e220000000a00 */
[-C--:B------:R-:W-:Y:S02]  /*06f0*/  IADD3 R19, P0, PT, R9, R8.reuse, RZ ;  /* 0x0000000809137210 */ /* 0x080fe40007f1e0ff */
[----:B------:R-:W-:-:S03]  /*0700*/  IADD3 R17, P1, PT, R6, R8, RZ ;  /* 0x0000000806117210 */ /* 0x000fc60007f3e0ff */
[----:B------:R-:W-:Y:S01]  /*0710*/  IMAD.X R22, RZ, RZ, R4, P0 ;  /* 0x000000ffff167224 */ /* 0x000fe200000e0604 */
[----:B------:R-:W-:Y:S02]  /*0720*/  IADD3.X R20, PT, PT, RZ, R2, RZ, P1, !PT ;  /* 0x00000002ff147210 */ /* 0x000fe40000ffe4ff */
[-C--:B0-----:R-:W-:Y:S02]  /*0730*/  LEA R18, P0, R19, R14.reuse, 0x2 ;  /* 0x0000000e13127211 */ /* 0x081fe400078010ff */
[----:B------:R-:W-:Y:S02]  /*0740*/  LEA R16, P1, R17, R14, 0x2 ;  /* 0x0000000e11107211 */ /* 0x000fe400078210ff */
[-C--:B------:R-:W-:Y:S02]  /*0750*/  LEA.HI.X R19, R19, R15.reuse, R22, 0x2, P0 ;  /* 0x0000000f13137211 */ /* 0x080fe400000f1416 */
[----:B------:R-:W-:-:S03]  /*0760*/  LEA.HI.X R17, R17, R15, R20, 0x2, P1 ;  /* 0x0000000f11117211 */ /* 0x000fc600008f1414 */
[----:B------:R-:W2:Y:S04]  /*0770*/  LDG.E R25, desc[UR10][R18.64] ;  /* 0x0000000a12197981 */ /* 0x000ea8000c1e1900 */
[----:B------:R-:W3:Y:S01]  /*0780*/  LDG.E R27, desc[UR10][R16.64] ;  /* 0x0000000a101b7981 */ /* 0x000ee2000c1e1900 */
[C---:B------:R-:W-:Y:S01]  /*0790*/  IMAD R20, R8.reuse, 0x4, R21 ;  /* 0x0000000408147824 */ /* 0x040fe200078e0215 */
[C---:B------:R-:W-:Y:S01]  /*07a0*/  LEA R22, R8.reuse, R13, 0x2 ;  /* 0x0000000d08167211 */ /* 0x040fe200078e10ff */
[----:B------:R-:W-:Y:S01]  /*07b0*/  BSSY.RECONVERGENT B1, `(.L_x_7) ;  /* 0x0000015000017945 */ /* 0x000fe20003800200 */
[----:B------:R-:W-:Y:S02]  /*07c0*/  ISETP.GE.AND P0, PT, R8, R12, PT ;  /* 0x0000000c0800720c */ /* 0x000fe40003f06270 */
[----:B--2---:R0:W-:Y:S04]  /*07d0*/  STS [R20], R25 ;  /* 0x0000001914007388 */ /* 0x0041e80000000800 */
[----:B---3--:R0:W-:Y:S07]  /*07e0*/  STS [R22], R27 ;  /* 0x0000001b16007388 */ /* 0x0081ee0000000800 */
[----:B------:R-:W-:Y:S05]  /*07f0*/  @P0 BRA `(.L_x_8) ;  /* 0x0000000000400947 */ /* 0x000fea0003800000 */
[----:B------:R-:W-:-:S05]  /*0800*/  IADD3 R24, P0, PT, R8, R7, RZ ;  /* 0x0000000708187210 */ /* 0x000fca0007f1e0ff */
[----:B0-----:R-:W-:Y:S01]  /*0810*/  IMAD.X R25, RZ, RZ, R3, P0 ;  /* 0x000000ffff197224 */ /* 0x001fe200000e0603 */
[----:B------:R-:W-:-:S04]  /*0820*/  LEA R26, P0, R24, R14, 0x2 ;  /* 0x0000000e181a7211 */ /* 0x000fc800078010ff */
[----:B------:R-:W-:Y:S02]  /*0830*/  LEA.HI.X R27, R24, R15, R25, 0x2, P0 ;  /* 0x0000000f181b7211 */ /* 0x000fe400000f1419 */
[----:B------:R-:W-:-:S03]  /*0840*/  ISETP.GE.AND P0, PT, R8, UR12, PT ;  /* 0x0000000c08007c0c */ /* 0x000fc6000bf06270 */
[----:B------:R-:W2:Y:S01]  /*0850*/  LDG.E R26, desc[UR10][R26.64] ;  /* 0x0000000a1a1a7981 */ /* 0x000ea2000c1e1900 */
[----:B------:R-:W-:-:S09]  /*0860*/  LEA R29, R8, R11, 0x2 ;  /* 0x0000000b081d7211 */ /* 0x000fd200078e10ff */
[----:B------:R-:W-:-:S05]  /*0870*/  @!P0 IADD3 R25, P1, PT, R8, R5, RZ ;  /* 0x0000000508198210 */ /* 0x000fca0007f3e0ff */
[----:B------:R-:W-:Y:S01]  /*0880*/  @!P0 IMAD.X R28, RZ, RZ, R0, P1 ;  /* 0x000000ffff1c8224 */ /* 0x000fe200008e0600 */
[----:B------:R-:W-:-:S04]  /*0890*/  @!P0 LEA R24, P1, R25, R14, 0x2 ;  /* 0x0000000e19188211 */ /* 0x000fc800078210ff */
[----:B------:R-:W-:-:S05]  /*08a0*/  @!P0 LEA.HI.X R25, R25, R15, R28, 0x2, P1 ;  /* 0x0000000f19198211 */ /* 0x000fca00008f141c */
[----:B------:R-:W3:Y:S01]  /*08b0*/  @!P0 LDG.E R24, desc[UR10][R24.64] ;  /* 0x0000000a18188981 */ /* 0x000ee2000c1e1900 */
[----:B------:R-:W-:-:S05]  /*08c0*/  @!P0 LEA R28, R12, R11, 0x2 ;  /* 0x0000000b0c1c8211 */ /* 0x000fca00078e10ff */
[----:B------:R-:W-:Y:S01]  /*08d0*/  @!P0 IMAD R28, R8, 0x4, R28 ;  /* 0x00000004081c8824 */ /* 0x000fe200078e021c */
[----:B--2---:R1:W-:Y:S04]  /*08e0*/  STS [R29], R26 ;  /* 0x0000001a1d007388 */ /* 0x0043e80000000800 */
[----:B---3--:R1:W-:Y:S02]  /*08f0*/  @!P0 STS [R28], R24 ;  /* 0x000000181c008388 */ /* 0x0083e40000000800 */
.L_x_8:
[----:B------:R-:W-:Y:S05]  /*0900*/  BSYNC.RECONVERGENT B1 ;  /* 0x0000000000017941 */ /* 0x000fea0003800200 */
.L_x_7:
[----:B-1----:R-:W2:Y:S04]  /*0910*/  LDG.E R28, desc[UR10][R18.64+0x40] ;  /* 0x0000400a121c7981 */ /* 0x002ea8000c1e1900 */
[----:B------:R-:W3:Y:S04]  /*0920*/  LDG.E R26, desc[UR10][R16.64+0x40] ;  /* 0x0000400a101a7981 */ /* 0x000ee8000c1e1900 */
[----:B------:R1:W5:Y:S04]  /*0930*/  LDG.E R29, desc[UR10][R18.64+0x80] ;  /* 0x0000800a121d7981 */ /* 0x000368000c1e1900 */
[----:B0-----:R1:W5:Y:S04]  /*0940*/  LDG.E R25, desc[UR10][R18.64+0xc0] ;  /* 0x0000c00a12197981 */ /* 0x001368000c1e1900 */
[----:B------:R1:W5:Y:S04]  /*0950*/  LDG.E R24, desc[UR10][R16.64+0x80] ;  /* 0x0000800a10187981 */ /* 0x000368000c1e1900 */
[----:B------:R1:W5:Y:S01]  /*0960*/  LDG.E R27, desc[UR10][R16.64+0xc0] ;  /* 0x0000c00a101b7981 */ /* 0x000362000c1e1900 */
[----:B------:R-:W-:Y:S03]  /*0970*/  BSSY.RECONVERGENT B1, `(.L_x_9) ;  /* 0x0000016000017945 */ /* 0x000fe60003800200 */
[----:B--2---:R0:W-:Y:S04]  /*0980*/  STS [R20+0x40], R28 ;  /* 0x0000401c14007388 */ /* 0x0041e80000000800 */
[----:B---3--:R1:W-:Y:S01]  /*0990*/  STS [R22+0x40], R26 ;  /* 0x0000401a16007388 */ /* 0x0083e20000000800 */
[----:B0-----:R-:W-:-:S04]  /*09a0*/  IADD3 R28, PT, PT, R8, 0x10, RZ ;  /* 0x00000010081c7810 */ /* 0x001fc80007ffe0ff */
[----:B------:R-:W-:-:S13]  /*09b0*/  ISETP.GE.AND P0, PT, R28, R12, PT ;  /* 0x0000000c1c00720c */ /* 0x000fda0003f06270 */
[----:B-1----:R-:W-:Y:S05]  /*09c0*/  @P0 BRA `(.L_x_10) ;  /* 0x0000000000400947 */ /* 0x002fea0003800000 */
[----:B------:R-:W-:-:S05]  /*09d0*/  IADD3 R17, P0, PT, R8, R7, RZ ;  /* 0x0000000708117210 */ /* 0x000fca0007f1e0ff */
[----:B------:R-:W-:Y:S01]  /*09e0*/  IMAD.X R18, RZ, RZ, R3, P0 ;  /* 0x000000ffff127224 */ /* 0x000fe200000e0603 */
        /* <DEDUP_REMOVED lines=12> */
[----:B--2---:R0:W-:Y:S04]  /*0ab0*/  STS [R26+0x40], R16 ;  /* 0x000040101a007388 */ /* 0x0041e80000000800 */
[----:B---3--:R0:W-:Y:S02]  /*0ac0*/  @!P0 STS [R28+0x40], R18 ;  /* 0x000040121c008388 */ /* 0x0081e40000000800 */
.L_x_10:
[----:B------:R-:W-:Y:S05]  /*0ad0*/  BSYNC.RECONVERGENT B1 ;  /* 0x0000000000017941 */ /* 0x000fea0003800200 */
.L_x_9:
[----:B-----5:R1:W-:Y:S01]  /*0ae0*/  STS [R20+0x80], R29 ;  /* 0x0000801d14007388 */ /* 0x0203e20000000800 */
[----:B------:R-:W-:Y:S01]  /*0af0*/  IADD3 R17, PT, PT, R8, 0x20, RZ ;  /* 0x0000002008117810 */ /* 0x000fe20007ffe0ff */
[----:B------:R-:W-:Y:S02]  /*0b00*/  BSSY.RECONVERGENT B1, `(.L_x_11) ;  /* 0x0000014000017945 */ /* 0x000fe40003800200 */
[----:B------:R1:W-:Y:S01]  /*0b10*/  STS [R22+0x80], R24 ;  /* 0x0000801816007388 */ /* 0x0003e20000000800 */
[----:B------:R-:W-:-:S13]  /*0b20*/  ISETP.GE.AND P0, PT, R17, R12, PT ;  /* 0x0000000c1100720c */ /* 0x000fda0003f06270 */
[----:B-1----:R-:W-:Y:S05]  /*0b30*/  @P0 BRA `(.L_x_12) ;  /* 0x0000000000400947 */ /* 0x002fea0003800000 */
[----:B------:R-:W-:Y:S02]  /*0b40*/  ISETP.GE.AND P0, PT, R17, UR12, PT ;  /* 0x0000000c11007c0c */ /* 0x000fe4000bf06270 */
[----:B------:R-:W-:-:S05]  /*0b50*/  IADD3 R17, P1, PT, R8, R7, RZ ;  /* 0x0000000708117210 */ /* 0x000fca0007f3e0ff */
[----:B0-----:R-:W-:Y:S01]  /*0b60*/  IMAD.X R18, RZ, RZ, R3, P1 ;  /* 0x000000ffff127224 */ /* 0x001fe200008e0603 */
[----:B------:R-:W-:-:S04]  /*0b70*/  LEA R16, P1, R17, R14, 0x2 ;  /* 0x0000000e11107211 */ /* 0x000fc800078210ff */
[----:B------:R-:W-:Y:S02]  /*0b80*/  LEA.HI.X R17, R17, R15, R18, 0x2, P1 ;  /* 0x0000000f11117211 */ /* 0x000fe400008f1412 */
[----:B------:R-:W-:-:S03]  /*0b90*/  @!P0 IADD3 R19, P2, PT, R8, R5, RZ ;  /* 0x0000000508138210 */ /* 0x000fc60007f5e0ff */
[----:B------:R-:W2:Y:S01]  /*0ba0*/  LDG.E R16, desc[UR10][R16.64+0x80] ;  /* 0x0000800a10107981 */ /* 0x000ea2000c1e1900 */
[----:B------:R-:W-:Y:S02]  /*0bb0*/  @!P0 IADD3.X R24, PT, PT, RZ, R0, RZ, P2, !PT ;  /* 0x00000000ff188210 */ /* 0x000fe400017fe4ff */
[----:B------:R-:W-:-:S04]  /*0bc0*/  @!P0 LEA R18, P1, R19, R14, 0x2 ;  /* 0x0000000e13128211 */ /* 0x000fc800078210ff */
[----:B------:R-:W-:-:S05]  /*0bd0*/  @!P0 LEA.HI.X R19, R19, R15, R24, 0x2, P1 ;  /* 0x0000000f13138211 */ /* 0x000fca00008f1418 */
[----:B------:R-:W3:Y:S01]  /*0be0*/  @!P0 LDG.E R18, desc[UR10][R18.64+0x80] ;  /* 0x0000800a12128981 */ /* 0x000ee2000c1e1900 */
[----:B------:R-:W-:Y:S01]  /*0bf0*/  @!P0 IMAD R24, R12, 0x4, R11 ;  /* 0x000000040c188824 */ /* 0x000fe200078e020b */
[----:B------:R-:W-:-:S04]  /*0c00*/  LEA R29, R8, R11, 0x2 ;  /* 0x0000000b081d7211 */ /* 0x000fc800078e10ff */
[----:B------:R-:W-:Y:S01]  /*0c10*/  @!P0 LEA R24, R8, R24, 0x2 ;  /* 0x0000001808188211 */ /* 0x000fe200078e10ff */
[----:B--2---:R1:W-:Y:S04]  /*0c20*/  STS [R29+0x80], R16 ;  /* 0x000080101d007388 */ /* 0x0043e80000000800 */
[----:B---3--:R1:W-:Y:S02]  /*0c30*/  @!P0 STS [R24+0x80], R18 ;  /* 0x0000801218008388 */ /* 0x0083e40000000800 */
.L_x_12:
[----:B------:R-:W-:Y:S05]  /*0c40*/  BSYNC.RECONVERGENT B1 ;  /* 0x0000000000017941 */ /* 0x000fea0003800200 */
.L_x_11:
[----:B------:R2:W-:Y:S01]  /*0c50*/  STS [R20+0xc0], R25 ;  /* 0x0000c01914007388 */ /* 0x0005e20000000800 */
[----:B------:R-:W-:Y:S01]  /*0c60*/  VIADD R17, R8, 0x30 ;  /* 0x0000003008117836 */ /* 0x000fe20000000000 */
[----:B------:R-:W-:Y:S02]  /*0c70*/  BSSY.RECONVERGENT B1, `(.L_x_13) ;  /* 0x0000014000017945 */ /* 0x000fe40003800200 */
[----:B------:R2:W-:Y:S02]  /*0c80*/  STS [R22+0xc0], R27 ;  /* 0x0000c01b16007388 */ /* 0x0005e40000000800 */
[----:B------:R-:W-:-:S13]  /*0c90*/  ISETP.GE.AND P0, PT, R17, R12, PT ;  /* 0x0000000c1100720c */ /* 0x000fda0003f06270 */
[----:B--2---:R-:W-:Y:S05]  /*0ca0*/  @P0 BRA `(.L_x_14) ;  /* 0x0000000000400947 */ /* 0x004fea0003800000 */
[----:B------:R-:W-:Y:S02]  /*0cb0*/  ISETP.GE.AND P0, PT, R17, UR12, PT ;  /* 0x0000000c11007c0c */ /* 0x000fe4000bf06270 */
[----:B------:R-:W-:-:S04]  /*0cc0*/  IADD3 R17, P1, PT, R8, R7, RZ ;  /* 0x0000000708117210 */ /* 0x000fc80007f3e0ff */
[----:B01----:R-:W-:Y:S02]  /*0cd0*/  IADD3.X R18, PT, PT, RZ, R3, RZ, P1, !PT ;  /* 0x00000003ff127210 */ /* 0x003fe40000ffe4ff */
[----:B------:R-:W-:-:S04]  /*0ce0*/  LEA R16, P1, R17, R14, 0x2 ;  /* 0x0000000e11107211 */ /* 0x000fc800078210ff */
        /* <DEDUP_REMOVED lines=8> */
[----:B------:R-:W-:-:S04]  /*0d70*/  LEA R19, R8, R11, 0x2 ;  /* 0x0000000b08137211 */ /* 0x000fc800078e10ff */
[----:B------:R-:W-:Y:S01]  /*0d80*/  @!P0 LEA R25, R8, R25, 0x2 ;  /* 0x0000001908198211 */ /* 0x000fe200078e10ff */
[----:B--2---:R2:W-:Y:S04]  /*0d90*/  STS [R19+0xc0], R16 ;  /* 0x0000c01013007388 */ /* 0x0045e80000000800 */
[----:B---3--:R2:W-:Y:S02]  /*0da0*/  @!P0 STS [R25+0xc0], R14 ;  /* 0x0000c00e19008388 */ /* 0x0085e40000000800 */
.L_x_14:
[----:B------:R-:W-:Y:S05]  /*0db0*/  BSYNC.RECONVERGENT B1 ;  /* 0x0000000000017941 */ /* 0x000fea0003800200 */
.L_x_13:
[----:B------:R-:W-:-:S05]  /*0dc0*/  VIADD R8, R8, 0x40 ;  /* 0x0000004008087836 */ /* 0x000fca0000000000 */
[----:B------:R-:W-:-:S13]  /*0dd0*/  ISETP.GE.AND P0, PT, R8, R23, PT ;  /* 0x000000170800720c */ /* 0x000fda0003f06270 */
[----:B------:R-:W-:Y:S05]  /*0de0*/  @!P0 BRA `(.L_x_15) ;  /* 0xfffffff8003c8947 */ /* 0x000fea000383ffff */
.L_x_1:
[----:B------:R-:W-:Y:S05]  /*0df0*/  BSYNC.RECONVERGENT B0 ;  /* 0x0000000000007941 */ /* 0x000fea0003800200 */
.L_x_0:
[----:B------:R-:W3:Y:S01]  /*0e00*/  LDCU.64 UR6, c[0x0][0x380] ;  /* 0x00007000ff0677ac */ /* 0x000ee20008000a00 */
[----:B------:R-:W-:Y:S01]  /*0e10*/  HFMA2 R17, -RZ, RZ, 0, 0 ;  /* 0x00000000ff117431 */ /* 0x000fe200000001ff */
[----:B------:R-:W-:Y:S01]  /*0e20*/  MOV R7, RZ ;  /* 0x000000ff00077202 */ /* 0x000fe20000000f00 */
[----:B---3--:R-:W-:-:S04]  /*0e30*/  UISETP.GE.AND UP0, UPT, UR7, 0x1, UPT ;  /* 0x000000010700788c */ /* 0x008fc8000bf06270 */
[----:B------:R-:W-:Y:S01]  /*0e40*/  UISETP.LT.OR UP0, UPT, UR6, 0x1, !UP0 ;  /* 0x000000010600788c */ /* 0x000fe2000c701670 */
[----:B------:R-:W-:Y:S08]  /*0e50*/  BAR.SYNC.DEFER_BLOCKING 0x0 ;  /* 0x0000000000007b1d */ /* 0x000ff00000010000 */
[----:B------:R-:W-:Y:S05]  /*0e60*/  BRA.U UP0, `(.L_x_16) ;  /* 0x0000000d00787547 */ /* 0x000fea000b800000 */
[----:B------:R-:W-:Y:S01]  /*0e70*/  ULOP3.LUT UR8, UR7, 0x7, URZ, 0xc0, !UPT ;  /* 0x0000000707087892 */ /* 0x000fe2000f8ec0ff */
[----:B------:R-:W-:Y:S01]  /*0e80*/  IMAD R0, R10, R12, RZ ;  /* 0x0000000c0a007224 */ /* 0x000fe200078e02ff */
[----:B------:R-:W-:Y:S01]  /*0e90*/  ULOP3.LUT UR9, UR7, 0x7ffffff8, URZ, 0xc0, !UPT ;  /* 0x7ffffff807097892 */ /* 0x000fe2000f8ec0ff */
[----:B------:R-:W-:Y:S01]  /*0ea0*/  IMAD.MOV.U32 R7, RZ, RZ, RZ ;  /* 0x000000ffff077224 */ /* 0x000fe200078e00ff */
[----:B------:R-:W-:Y:S01]  /*0eb0*/  UIADD3 UR6, UPT, UPT, UR8, -0x1, URZ ;  /* 0xffffffff08067890 */ /* 0x000fe2000fffe0ff */
[----:B------:R-:W-:Y:S01]  /*0ec0*/  MOV R2, RZ ;  /* 0x000000ff00027202 */ /* 0x000fe20000000f00 */
[----:B------:R-:W-:Y:S01]  /*0ed0*/  ULOP3.LUT UR4, UR7, 0x3, URZ, 0xc0, !UPT ;  /* 0x0000000307047892 */ /* 0x000fe2000f8ec0ff */
[----:B------:R-:W-:Y:S01]  /*0ee0*/  MOV R17, RZ ;  /* 0x000000ff00117202 */ /* 0x000fe20000000f00 */
[----:B------:R-:W-:Y:S02]  /*0ef0*/  UIADD3 UR7, UPT, UPT, -UR9, URZ, URZ ;  /* 0x000000ff09077290 */ /* 0x000fe4000fffe1ff */
[----:B------:R-:W-:-:S11]  /*0f00*/  UISETP.GE.U32.AND UP0, UPT, UR6, 0x3, UPT ;  /* 0x000000030600788c */ /* 0x000fd6000bf06070 */
.L_x_22:
[----:B------:R-:W-:Y:S01]  /*0f10*/  IMAD R3, R12, 0x4, R11 ;  /* 0x000000040c037824 */ /* 0x000fe200078e020b */
[----:B------:R-:W3:Y:S04]  /*0f20*/  LDCU UR12, c[0x0][0x384] ;  /* 0x00007080ff0c77ac */ /* 0x000ee80008000800 */
[----:B----4-:R-:W-:Y:S01]  /*0f30*/  LEA R4, R2, R3, 0x2 ;  /* 0x0000000302047211 */ /* 0x010fe200078e10ff */
[----:B------:R-:W-:-:S05]  /*0f40*/  HFMA2 R3, -RZ, RZ, 0, 0 ;  /* 0x00000000ff037431 */ /* 0x000fca00000001ff */
[----:B------:R-:W4:Y:S01]  /*0f50*/  LDS R4, [R4] ;  /* 0x0000000004047984 */ /* 0x000f220000000800 */
[----:B---3--:R-:W-:-:S09]  /*0f60*/  UISETP.GE.U32.AND UP1, UPT, UR12, 0x8, UPT ;  /* 0x000000080c00788c */ /* 0x008fd2000bf26070 */
[----:B------:R-:W-:Y:S05]  /*0f70*/  BRA.U !UP1, `(.L_x_17) ;  /* 0x0000000509947547 */ /* 0x000fea000b800000 */
[----:B------:R-:W3:Y:S01]  /*0f80*/  LDC R5, c[0x0][0x380] ;  /* 0x0000e000ff057b82 */ /* 0x000ee20000000800 */
[----:B------:R-:W-:Y:S01]  /*0f90*/  IMAD.IADD R6, R0, 0x1, R2 ;  /* 0x0000000100067824 */ /* 0x000fe200078e0202 */
[----:B------:R-:W-:Y:S01]  /*0fa0*/  MOV R3, RZ ;  /* 0x000000ff00037202 */ /* 0x000fe20000000f00 */
[----:B------:R-:W-:-:S03]  /*0fb0*/  UMOV UR6, UR7 ;  /* 0x0000000700067c82 */ /* 0x000fc60008000000 */
[----:B------:R-:W-:-:S07]  /*0fc0*/  LEA R6, R6, R21, 0x2 ;  /* 0x0000001506067211 */ /* 0x000fce00078e10ff */
.L_x_18:
[CCC-:B---3--:R-:W-:Y:S01]  /*0fd0*/  IMAD R8, R3.reuse, R5.reuse, R2.reuse ;  /* 0x0000000503087224 */ /* 0x1c8fe200078e0202 */
[----:B------:R3:W-:Y:S01]  /*0fe0*/  LDS R15, [R6] ;  /* 0x00000000060f7984 */ /* 0x0007e20000000800 */
[----:B------:R-:W-:Y:S01]  /*0ff0*/  IMAD R9, R10, UR12, R3 ;  /* 0x0000000c0a097c24 */ /* 0x000fe2000f8e0203 */
[----:B------:R-:W-:Y:S01]  /*1000*/  UIADD3 UR6, UPT, UPT, UR6, 0x8, URZ ;  /* 0x0000000806067890 */ /* 0x000fe2000fffe0ff */
[----:B------:R-:W-:Y:S01]  /*1010*/  IMAD R8, R8, 0x4, R11 ;  /* 0x0000000408087824 */ /* 0x000fe200078e020b */
[----:B------:R-:W-:Y:S01]  /*1020*/  IADD3 R3, PT, PT, R3, 0x8, RZ ;  /* 0x0000000803037810 */ /* 0x000fe20007ffe0ff */
[----:B-12---:R-:W-:Y:S01]  /*1030*/  IMAD R14, R9, R5, R2 ;  /* 0x00000005090e7224 */ /* 0x006fe200078e0202 */
[----:B------:R-:W-:Y:S01]  /*1040*/  UISETP.NE.AND UP1, UPT, UR6, URZ, UPT ;  /* 0x000000ff0600728c */ /* 0x000fe2000bf25270 */
[C-C-:B0-----:R-:W-:Y:S01]  /*1050*/  IMAD R28, R5.reuse, 0x4, R6.reuse ;  /* 0x00000004051c7824 */ /* 0x141fe200078e0206 */
[----:B------:R0:W1:Y:S01]  /*1060*/  LDS R18, [R8] ;  /* 0x0000000008127984 */ /* 0x0000620000000800 */
[C---:B------:R-:W-:Y:S01]  /*1070*/  LEA R26, R5.reuse, R8, 0x2 ;  /* 0x00000008051a7211 */ /* 0x040fe200078e10ff */
[C---:B---3--:R-:W-:Y:S01]  /*1080*/  IMAD R6, R5.reuse, 0x20, R6 ;  /* 0x0000002005067824 */ /* 0x048fe200078e0206 */
[----:B------:R-:W-:Y:S01]  /*1090*/  LEA R14, R14, R13, 0x2 ;  /* 0x0000000d0e0e7211 */ /* 0x000fe200078e10ff */
[----:B------:R2:W-:Y:S01]  /*10a0*/  LDS R24, [R28] ;  /* 0x000000001c187984 */ /* 0x0005e20000000800 */
[----:B------:R-:W-:-:S02]  /*10b0*/  LEA R29, R5, R26, 0x2 ;  /* 0x0000001a051d7211 */ /* 0x000fc400078e10ff */
[C---:B------:R-:W-:Y:S01]  /*10c0*/  LEA R27, R5.reuse, R14, 0x2 ;  /* 0x0000000e051b7211 */ /* 0x040fe200078e10ff */
[----:B------:R3:W5:Y:S01]  /*10d0*/  LDS R9, [R14] ;  /* 0x000000000e097984 */ /* 0x0007620000000800 */
[C---:B------:R-:W-:Y:S02]  /*10e0*/  LEA R16, R5.reuse, R29, 0x2 ;  /* 0x0000001d05107211 */ /* 0x040fe400078e10ff */
[C---:B0-----:R-:W-:Y:S01]  /*10f0*/  LEA R8, R5.reuse, R27, 0x2 ;  /* 0x0000001b05087211 */ /* 0x041fe200078e10ff */
[----:B------:R-:W0:Y:S01]  /*1100*/  LDS R26, [R26] ;  /* 0x000000001a1a7984 */ /* 0x000e220000000800 */
[----:B--2---:R-:W-:-:S03]  /*1110*/  IMAD R28, R5, 0x4, R28 ;  /* 0x00000004051c7824 */ /* 0x004fc600078e021c */
[----:B------:R-:W2:Y:S01]  /*1120*/  LDS R25, [R29] ;  /* 0x000000001d197984 */ /* 0x000ea20000000800 */
[----:B---3--:R-:W-:-:S03]  /*1130*/  IMAD R14, R5, 0x4, R28 ;  /* 0x00000004050e7824 */ /* 0x008fc600078e021c */
[----:B------:R-:W3:Y:S04]  /*1140*/  LDS R23, [R27] ;  /* 0x000000001b177984 */ /* 0x000ee80000000800 */
[----:B------:R-:W3:Y:S04]  /*1150*/  LDS R20, [R28] ;  /* 0x000000001c147984 */ /* 0x000ee80000000800 */
[----:B------:R4:W3:Y:S02]  /*1160*/  LDS R22, [R16] ;  /* 0x0000000010167984 */ /* 0x0008e40000000800 */
[----:B----4-:R-:W-:Y:S01]  /*1170*/  LEA R16, R5, R16, 0x2 ;  /* 0x0000001005107211 */ /* 0x010fe200078e10ff */
[----:B-1----:R-:W-:-:S03]  /*1180*/  FMUL R18, R18, R18 ;  /* 0x0000001212127220 */ /* 0x002fc60000400000 */
[----:B------:R-:W-:Y:S01]  /*1190*/  LEA R28, R5, R16, 0x2 ;  /* 0x00000010051c7211 */ /* 0x000fe200078e10ff */
[----:B------:R-:W-:-:S04]  /*11a0*/  FMUL R15, R18, R15 ;  /* 0x0000000f120f7220 */ /* 0x000fc80000400000 */
[----:B------:R-:W-:Y:S01]  /*11b0*/  FFMA R19, R4, R15, R7 ;  /* 0x0000000f04137223 */ /* 0x000fe20000000007 */
[----:B-----5:R-:W-:Y:S01]  /*11c0*/  FMUL R18, R18, R9 ;  /* 0x0000000912127220 */ /* 0x020fe20000400000 */
[----:B------:R1:W4:Y:S01]  /*11d0*/  LDS R15, [R8] ;  /* 0x00000000080f7984 */ /* 0x0003220000000800 */
[----:B0-----:R-:W-:Y:S02]  /*11e0*/  FMUL R26, R26, R26 ;  /* 0x0000001a1a1a7220 */ /* 0x001fe40000400000 */
[----:B------:R-:W-:Y:S01]  /*11f0*/  FFMA R17, R4, R18, R17 ;  /* 0x0000001204117223 */ /* 0x000fe20000000011 */
[----:B------:R-:W0:Y:S01]  /*1200*/  LDS R7, [R14] ;  /* 0x000000000e077984 */ /* 0x000e220000000800 */
[C---:B------:R-:W-:Y:S01]  /*1210*/  FMUL R24, R26.reuse, R24 ;  /* 0x000000181a187220 */ /* 0x040fe20000400000 */
[----:B--2---:R-:W-:Y:S01]  /*1220*/  FMUL R25, R25, R25 ;  /* 0x0000001919197220 */ /* 0x004fe20000400000 */
[----:B-1----:R-:W-:Y:S01]  /*1230*/  LEA R8, R5, R8, 0x2 ;  /* 0x0000000805087211 */ /* 0x002fe200078e10ff */
[----:B---3--:R-:W-:Y:S01]  /*1240*/  FMUL R26, R26, R23 ;  /* 0x000000171a1a7220 */ /* 0x008fe20000400000 */
[----:B------:R-:W-:-:S03]  /*1250*/  FFMA R19, R4, R24, R19 ;  /* 0x0000001804137223 */ /* 0x000fc60000000013 */
[----:B------:R1:W2:Y:S01]  /*1260*/  LDS R9, [R8] ;  /* 0x0000000008097984 */ /* 0x0002a20000000800 */
[----:B------:R-:W-:Y:S01]  /*1270*/  FMUL R20, R25, R20 ;  /* 0x0000001419147220 */ /* 0x000fe20000400000 */
[----:B------:R-:W-:Y:S02]  /*1280*/  FFMA R17, R4, R26, R17 ;  /* 0x0000001a04117223 */ /* 0x000fe40000000011 */
[----:B------:R3:W5:Y:S01]  /*1290*/  LDS R26, [R16] ;  /* 0x00000000101a7984 */ /* 0x0007620000000800 */
[----:B------:R-:W-:Y:S01]  /*12a0*/  FMUL R22, R22, R22 ;  /* 0x0000001616167220 */ /* 0x000fe20000400000 */
[----:B-1----:R-:W-:-:S04]  /*12b0*/  LEA R8, R5, R8, 0x2 ;  /* 0x0000000805087211 */ /* 0x002fc800078e10ff */
[C---:B------:R-:W-:Y:S01]  /*12c0*/  LEA R29, R5.reuse, R8, 0x2 ;  /* 0x00000008051d7211 */ /* 0x040fe200078e10ff */
[----:B------:R1:W5:Y:S03]  /*12d0*/  LDS R24, [R8] ;  /* 0x0000000008187984 */ /* 0x0003660000000800 */
[----:B---3--:R-:W-:-:S04]  /*12e0*/  LEA R16, R5, R29, 0x2 ;  /* 0x0000001d05107211 */ /* 0x008fc800078e10ff */
[----:B-1----:R-:W-:Y:S01]  /*12f0*/  LEA R8, R5, R16, 0x2 ;  /* 0x0000001005087211 */ /* 0x002fe200078e10ff */
[----:B----4-:R-:W-:Y:S01]  /*1300*/  FMUL R18, R25, R15 ;  /* 0x0000000f19127220 */ /* 0x010fe20000400000 */
[----:B------:R-:W-:Y:S01]  /*1310*/  FFMA R15, R4, R20, R19 ;  /* 0x00000014040f7223 */ /* 0x000fe20000000013 */
[----:B------:R1:W3:Y:S01]  /*1320*/  LDS R25, [R28] ;  /* 0x000000001c197984 */ /* 0x0002e20000000800 */
[----:B0-----:R-:W-:Y:S01]  /*1330*/  FMUL R20, R22, R7 ;  /* 0x0000000716147220 */ /* 0x001fe20000400000 */
[C---:B------:R-:W-:Y:S01]  /*1340*/  FFMA R7, R4.reuse, R18, R17 ;  /* 0x0000001204077223 */ /* 0x040fe20000000011 */
[C---:B------:R-:W-:Y:S01]  /*1350*/  IMAD R18, R5.reuse, 0x4, R14 ;  /* 0x0000000405127824 */ /* 0x040fe200078e020e */
[----:B------:R-:W-:Y:S01]  /*1360*/  LDS R17, [R16] ;  /* 0x0000000010117984 */ /* 0x000fe20000000800 */
[----:B------:R-:W-:Y:S02]  /*1370*/  FFMA R15, R4, R20, R15 ;  /* 0x00000014040f7223 */ /* 0x000fe4000000000f */
[C---:B------:R-:W-:Y:S01]  /*1380*/  IMAD R27, R5.reuse, 0x4, R18 ;  /* 0x00000004051b7824 */ /* 0x040fe200078e0212 */
[----:B-1----:R-:W-:Y:S01]  /*1390*/  LEA R28, R5, R28, 0x2 ;  /* 0x0000001c051c7211 */ /* 0x002fe200078e10ff */
[----:B------:R0:W1:Y:S01]  /*13a0*/  LDS R23, [R18] ;  /* 0x0000000012177984 */ /* 0x0000620000000800 */
[----:B--2---:R-:W-:-:S03]  /*13b0*/  FMUL R9, R22, R9 ;  /* 0x0000000916097220 */ /* 0x004fc60000400000 */
[----:B------:R2:W4:Y:S01]  /*13c0*/  LDS R14, [R27] ;  /* 0x000000001b0e7984 */ /* 0x0005220000000800 */
[----:B-----5:R-:W-:Y:S01]  /*13d0*/  FMUL R26, R26, R26 ;  /* 0x0000001a1a1a7220 */ /* 0x020fe20000400000 */
[----:B------:R-:W-:Y:S01]  /*13e0*/  FFMA R7, R4, R9, R7 ;  /* 0x0000000904077223 */ /* 0x000fe20000000007 */
[C---:B0-----:R-:W-:Y:S01]  /*13f0*/  LEA R18, R5.reuse, R28, 0x2 ;  /* 0x0000001c05127211 */ /* 0x041fe200078e10ff */
[----:B------:R-:W0:Y:S01]  /*1400*/  LDS R20, [R28] ;  /* 0x000000001c147984 */ /* 0x000e220000000800 */
[----:B--2---:R-:W-:-:S03]  /*1410*/  IMAD R27, R5, 0x4, R27 ;  /* 0x00000004051b7824 */ /* 0x004fc600078e021b */
[----:B------:R2:W5:Y:S01]  /*1420*/  LDS R22, [R29] ;  /* 0x000000001d167984 */ /* 0x0005620000000800 */
[----:B------:R-:W-:-:S03]  /*1430*/  FMUL R24, R26, R24 ;  /* 0x000000181a187220 */ /* 0x000fc60000400000 */
[----:B------:R-:W5:Y:S01]  /*1440*/  LDS R19, [R27] ;  /* 0x000000001b137984 */ /* 0x000f620000000800 */
[----:B------:R-:W-:Y:S01]  /*1450*/  FFMA R7, R4, R24, R7 ;  /* 0x0000001804077223 */ /* 0x000fe20000000007 */
[----:B--2---:R-:W-:Y:S02]  /*1460*/  IMAD R29, R5, 0x4, R27 ;  /* 0x00000004051d7824 */ /* 0x004fe400078e021b */
[----:B------:R-:W2:Y:S04]  /*1470*/  LDS R18, [R18] ;  /* 0x0000000012127984 */ /* 0x000ea80000000800 */
[----:B------:R-:W2:Y:S04]  /*1480*/  LDS R8, [R8] ;  /* 0x0000000008087984 */ /* 0x000ea80000000800 */
[----:B------:R-:W2:Y:S01]  /*1490*/  LDS R16, [R29] ;  /* 0x000000001d107984 */ /* 0x000ea20000000800 */
[----:B---3--:R-:W-:Y:S01]  /*14a0*/  FMUL R25, R25, R25 ;  /* 0x0000001919197220 */ /* 0x008fe20000400000 */
[----:B-1----:R-:W-:-:S04]  /*14b0*/  FMUL R23, R26, R23 ;  /* 0x000000171a177220 */ /* 0x002fc80000400000 */
[----:B------:R-:W-:Y:S01]  /*14c0*/  FFMA R15, R4, R23, R15 ;  /* 0x00000017040f7223 */ /* 0x000fe2000000000f */
[----:B----4-:R-:W-:Y:S01]  /*14d0*/  FMUL R14, R25, R14 ;  /* 0x0000000e190e7220 */ /* 0x010fe20000400000 */
[----:B0-----:R-:W-:-:S03]  /*14e0*/  FMUL R20, R20, R20 ;  /* 0x0000001414147220 */ /* 0x001fc60000400000 */
[----:B------:R-:W-:Y:S01]  /*14f0*/  FFMA R15, R4, R14, R15 ;  /* 0x0000000e040f7223 */ /* 0x000fe2000000000f */
[----:B-----5:R-:W-:Y:S01]  /*1500*/  FMUL R22, R25, R22 ;  /* 0x0000001619167220 */ /* 0x020fe20000400000 */
[----:B------:R-:W-:-:S03]  /*1510*/  FMUL R17, R20, R17 ;  /* 0x0000001114117220 */ /* 0x000fc60000400000 */
[----:B------:R-:W-:Y:S01]  /*1520*/  FFMA R7, R4, R22, R7 ;  /* 0x0000001604077223 */ /* 0x000fe20000000007 */
[----:B------:R-:W-:-:S03]  /*1530*/  FMUL R20, R20, R19 ;  /* 0x0000001314147220 */ /* 0x000fc60000400000 */
[----:B------:R-:W-:Y:S01]  /*1540*/  FFMA R17, R4, R17, R7 ;  /* 0x0000001104117223 */ /* 0x000fe20000000007 */
[----:B--2---:R-:W-:Y:S01]  /*1550*/  FMUL R9, R18, R18 ;  /* 0x0000001212097220 */ /* 0x004fe20000400000 */
[----:B------:R-:W-:-:S03]  /*1560*/  FFMA R15, R4, R20, R15 ;  /* 0x00000014040f7223 */ /* 0x000fc6000000000f */
[C---:B------:R-:W-:Y:S01]  /*1570*/  FMUL R8, R9.reuse, R8 ;  /* 0x0000000809087220 */ /* 0x040fe20000400000 */
[----:B------:R-:W-:-:S03]  /*1580*/  FMUL R16, R9, R16 ;  /* 0x0000001009107220 */ /* 0x000fc60000400000 */
[C---:B------:R-:W-:Y:S01]  /*1590*/  FFMA R17, R4.reuse, R8, R17 ;  /* 0x0000000804117223 */ /* 0x040fe20000000011 */
[----:B------:R-:W-:Y:S01]  /*15a0*/  FFMA R7, R4, R16, R15 ;  /* 0x0000001004077223 */ /* 0x000fe2000000000f */
[----:B------:R-:W-:Y:S06]  /*15b0*/  BRA.U UP1, `(.L_x_18) ;  /* 0xfffffff901847547 */ /* 0x000fec000b83ffff */
[----:B------:R-:W-:-:S07]  /*15c0*/  MOV R3, UR9 ;  /* 0x0000000900037c02 */ /* 0x000fce0008000f00 */
.L_x_17:
[----:B------:R-:W-:-:S09]  /*15d0*/  UISETP.NE.AND UP1, UPT, UR8, URZ, UPT ;  /* 0x000000ff0800728c */ /* 0x000fd2000bf25270 */
[----:B------:R-:W-:Y:S05]  /*15e0*/  BRA.U !UP1, `(.L_x_19) ;  /* 0x0000000509887547 */ /* 0x000fea000b800000 */
[----:B------:R-:W-:Y:S01]  /*15f0*/  UISETP.NE.AND UP1, UPT, UR4, URZ, UPT ;  /* 0x000000ff0400728c */ /* 0x000fe2000bf25270 */
[----:B------:R-:W-:Y:S10]  /*1600*/  BRA.U !UP0, `(.L_x_20) ;  /* 0x0000000108c47547 */ /* 0x000ff4000b800000 */
[----:B------:R-:W3:Y:S01]  /*1610*/  LDC R15, c[0x0][0x380] ;  /* 0x0000e000ff0f7b82 */ /* 0x000ee20000000800 */
[----:B------:R-:W-:Y:S02]  /*1620*/  IMAD R5, R10, UR12, R3 ;  /* 0x0000000c0a057c24 */ /* 0x000fe4000f8e0203 */
[CCC-:B---3--:R-:W-:Y:S01]  /*1630*/  IMAD R6, R3.reuse, R15.reuse, R2.reuse ;  /* 0x0000000f03067224 */ /* 0x1c8fe200078e0202 */
[----:B------:R-:W-:Y:S01]  /*1640*/  IADD3 R3, PT, PT, R3, 0x4, RZ ;  /* 0x0000000403037810 */ /* 0x000fe20007ffe0ff */
[----:B-12---:R-:W-:-:S03]  /*1650*/  IMAD R14, R5, R15, R2 ;  /* 0x0000000f050e7224 */ /* 0x006fc600078e0202 */
[----:B------:R-:W-:Y:S01]  /*1660*/  LEA R8, R6, R11, 0x2 ;  /* 0x0000000b06087211 */ /* 0x000fe200078e10ff */
[C---:B0-----:R-:W-:Y:S01]  /*1670*/  IMAD R16, R14.reuse, 0x4, R21 ;  /* 0x000000040e107824 */ /* 0x041fe200078e0215 */
[----:B------:R-:W-:Y:S02]  /*1680*/  LEA R14, R14, R13, 0x2 ;  /* 0x0000000d0e0e7211 */ /* 0x000fe400078e10ff */
[C---:B------:R-:W-:Y:S01]  /*1690*/  LEA R18, R15.reuse, R8, 0x2 ;  /* 0x000000080f127211 */ /* 0x040fe200078e10ff */
[----:B------:R-:W0:Y:S01]  /*16a0*/  LDS R19, [R8] ;  /* 0x0000000008137984 */ /* 0x000e220000000800 */
[C---:B------:R-:W-:Y:S01]  /*16b0*/  IMAD R24, R15.reuse, 0x4, R16 ;  /* 0x000000040f187824 */ /* 0x040fe200078e0210 */
[C---:B------:R-:W-:Y:S02]  /*16c0*/  LEA R26, R15.reuse, R14, 0x2 ;  /* 0x0000000e0f1a7211 */ /* 0x040fe400078e10ff */
[----:B------:R-:W1:Y:S01]  /*16d0*/  LDS R20, [R16] ;  /* 0x0000000010147984 */ /* 0x000e620000000800 */
[C---:B------:R-:W-:Y:S01]  /*16e0*/  LEA R28, R15.reuse, R18, 0x2 ;  /* 0x000000120f1c7211 */ /* 0x040fe200078e10ff */
[C---:B------:R-:W-:Y:S01]  /*16f0*/  IMAD R25, R15.reuse, 0x4, R24 ;  /* 0x000000040f197824 */ /* 0x040fe200078e0218 */
[C---:B------:R-:W-:Y:S01]  /*1700*/  LEA R27, R15.reuse, R26, 0x2 ;  /* 0x0000001a0f1b7211 */ /* 0x040fe200078e10ff */
[----:B------:R2:W3:Y:S01]  /*1710*/  LDS R22, [R14] ;  /* 0x000000000e167984 */ /* 0x0004e20000000800 */
[----:B------:R-:W-:-:S03]  /*1720*/  LEA R29, R15, R28, 0x2 ;  /* 0x0000001c0f1d7211 */ /* 0x000fc600078e10ff */
[----:B------:R-:W5:Y:S04]  /*1730*/  LDS R23, [R18] ;  /* 0x0000000012177984 */ /* 0x000f680000000800 */
[----:B------:R-:W5:Y:S01]  /*1740*/  LDS R6, [R24] ;  /* 0x0000000018067984 */ /* 0x000f620000000800 */
[----:B--2---:R-:W-:-:S03]  /*1750*/  LEA R14, R15, R27, 0x2 ;  /* 0x0000001b0f0e7211 */ /* 0x004fc600078e10ff */
[----:B------:R-:W2:Y:S04]  /*1760*/  LDS R9, [R26] ;  /* 0x000000001a097984 */ /* 0x000ea80000000800 */
[----:B------:R-:W2:Y:S04]  /*1770*/  LDS R8, [R28] ;  /* 0x000000001c087984 */ /* 0x000ea80000000800 */
[----:B------:R4:W2:Y:S04]  /*1780*/  LDS R5, [R25] ;  /* 0x0000000019057984 */ /* 0x0008a80000000800 */
[----:B------:R-:W2:Y:S01]  /*1790*/  LDS R18, [R29] ;  /* 0x000000001d127984 */ /* 0x000ea20000000800 */
[----:B----4-:R-:W-:-:S03]  /*17a0*/  IMAD R25, R15, 0x4, R25 ;  /* 0x000000040f197824 */ /* 0x010fc600078e0219 */
[----:B------:R-:W4:Y:S01]  /*17b0*/  LDS R16, [R27] ;  /* 0x000000001b107984 */ /* 0x000f220000000800 */
[----:B0-----:R-:W-:-:S03]  /*17c0*/  FMUL R19, R19, R19 ;  /* 0x0000001313137220 */ /* 0x001fc60000400000 */
[----:B------:R-:W0:Y:S01]  /*17d0*/  LDS R15, [R25] ;  /* 0x00000000190f7984 */ /* 0x000e220000000800 */
[----:B-1----:R-:W-:-:S03]  /*17e0*/  FMUL R20, R19, R20 ;  /* 0x0000001413147220 */ /* 0x002fc60000400000 */
[----:B------:R-:W1:Y:S01]  /*17f0*/  LDS R14, [R14] ;  /* 0x000000000e0e7984 */ /* 0x000e620000000800 */
[----:B---3--:R-:W-:Y:S01]  /*1800*/  FMUL R22, R19, R22 ;  /* 0x0000001613167220 */ /* 0x008fe20000400000 */
[C---:B------:R-:W-:Y:S01]  /*1810*/  FFMA R7, R4.reuse, R20, R7 ;  /* 0x0000001404077223 */ /* 0x040fe20000000007 */
[----:B-----5:R-:W-:Y:S02]  /*1820*/  FMUL R23, R23, R23 ;  /* 0x0000001717177220 */ /* 0x020fe40000400000 */
[----:B------:R-:W-:Y:S02]  /*1830*/  FFMA R17, R4, R22, R17 ;  /* 0x0000001604117223 */ /* 0x000fe40000000011 */
[C---:B------:R-:W-:Y:S01]  /*1840*/  FMUL R6, R23.reuse, R6 ;  /* 0x0000000617067220 */ /* 0x040fe20000400000 */
[----:B--2---:R-:W-:-:S03]  /*1850*/  FMUL R20, R23, R9 ;  /* 0x0000000917147220 */ /* 0x004fc60000400000 */
[----:B------:R-:W-:Y:S01]  /*1860*/  FFMA R7, R4, R6, R7 ;  /* 0x0000000604077223 */ /* 0x000fe20000000007 */
[----:B------:R-:W-:Y:S01]  /*1870*/  FMUL R8, R8, R8 ;  /* 0x0000000808087220 */ /* 0x000fe20000400000 */
[----:B------:R-:W-:-:S03]  /*1880*/  FFMA R17, R4, R20, R17 ;  /* 0x0000001404117223 */ /* 0x000fc60000000011 */
[----:B------:R-:W-:Y:S01]  /*1890*/  FMUL R5, R8, R5 ;  /* 0x0000000508057220 */ /* 0x000fe20000400000 */
[----:B------:R-:W-:-:S03]  /*18a0*/  FMUL R18, R18, R18 ;  /* 0x0000001212127220 */ /* 0x000fc60000400000 */
[----:B------:R-:W-:Y:S01]  /*18b0*/  FFMA R7, R4, R5, R7 ;  /* 0x0000000504077223 */ /* 0x000fe20000000007 */
[----:B----4-:R-:W-:Y:S01]  /*18c0*/  FMUL R16, R8, R16 ;  /* 0x0000001008107220 */ /* 0x010fe20000400000 */
[----:B0-----:R-:W-:-:S03]  /*18d0*/  FMUL R6, R18, R15 ;  /* 0x0000000f12067220 */ /* 0x001fc60000400000 */
[----:B------:R-:W-:Y:S01]  /*18e0*/  FFMA R17, R4, R16, R17 ;  /* 0x0000001004117223 */ /* 0x000fe20000000011 */
[----:B-1----:R-:W-:Y:S01]  /*18f0*/  FMUL R14, R18, R14 ;  /* 0x0000000e120e7220 */ /* 0x002fe20000400000 */
[----:B------:R-:W-:-:S03]  /*1900*/  FFMA R7, R4, R6, R7 ;  /* 0x0000000604077223 */ /* 0x000fc60000000007 */
[----:B------:R-:W-:-:S07]  /*1910*/  FFMA R17, R4, R14, R17 ;  /* 0x0000000e04117223 */ /* 0x000fce0000000011 */
.L_x_20:
[----:B------:R-:W-:Y:S05]  /*1920*/  BRA.U !UP1, `(.L_x_19) ;  /* 0x0000000109b87547 */ /* 0x000fea000b800000 */
[----:B------:R-:W-:Y:S02]  /*1930*/  UISETP.NE.AND UP1, UPT, UR4, 0x1, UPT ;  /* 0x000000010400788c */ /* 0x000fe4000bf25270 */
[----:B------:R-:W-:-:S07]  /*1940*/  ULOP3.LUT UP2, URZ, UR12, 0x1, URZ, 0xc0, !UPT ;  /* 0x000000010cff7892 */ /* 0x000fce000f84c0ff */
[----:B------:R-:W-:Y:S05]  /*1950*/  BRA.U !UP1, `(.L_x_21) ;  /* 0x00000001096c7547 */ /* 0x000fea000b800000 */
[----:B------:R-:W3:Y:S01]  /*1960*/  LDC R5, c[0x0][0x380] ;  /* 0x0000e000ff057b82 */ /* 0x000ee20000000800 */
[----:B------:R-:W-:Y:S02]  /*1970*/  IMAD R8, R10, UR12, R3 ;  /* 0x0000000c0a087c24 */ /* 0x000fe4000f8e0203 */
[CCC-:B---3--:R-:W-:Y:S02]  /*1980*/  IMAD R6, R3.reuse, R5.reuse, R2.reuse ;  /* 0x0000000503067224 */ /* 0x1c8fe400078e0202 */
[----:B------:R-:W-:Y:S02]  /*1990*/  IMAD R8, R8, R5, R2 ;  /* 0x0000000508087224 */ /* 0x000fe400078e0202 */
[----:B------:R-:W-:Y:S02]  /*19a0*/  IMAD R6, R6, 0x4, R11 ;  /* 0x0000000406067824 */ /* 0x000fe400078e020b */
[----:B------:R-:W-:Y:S01]  /*19b0*/  VIADD R3, R3, 0x2 ;  /* 0x0000000203037836 */ /* 0x000fe20000000000 */
[C---:B-12---:R-:W-:Y:S01]  /*19c0*/  LEA R14, R8.reuse, R21, 0x2 ;  /* 0x00000015080e7211 */ /* 0x046fe200078e10ff */
[----:B------:R-:W-:Y:S01]  /*19d0*/  IMAD R15, R5, 0x4, R6 ;  /* 0x00000004050f7824 */ /* 0x000fe200078e0206 */
[----:B0-----:R-:W-:-:S02]  /*19e0*/  LEA R16, R8, R13, 0x2 ;  /* 0x0000000d08107211 */ /* 0x001fc400078e10ff */
[----:B------:R-:W0:Y:S01]  /*19f0*/  LDS R8, [R6] ;  /* 0x0000000006087984 */ /* 0x000e220000000800 */
[C---:B------:R-:W-:Y:S02]  /*1a00*/  LEA R18, R5.reuse, R14, 0x2 ;  /* 0x0000000e05127211 */ /* 0x040fe400078e10ff */
[----:B------:R-:W-:Y:S01]  /*1a10*/  LEA R20, R5, R16, 0x2 ;  /* 0x0000001005147211 */ /* 0x000fe200078e10ff */
[----:B------:R-:W1:Y:S04]  /*1a20*/  LDS R9, [R14] ;  /* 0x000000000e097984 */ /* 0x000e680000000800 */
[----:B------:R-:W2:Y:S04]  /*1a30*/  LDS R15, [R15] ;  /* 0x000000000f0f7984 */ /* 0x000ea80000000800 */
[----:B------:R-:W3:Y:S04]  /*1a40*/  LDS R5, [R16] ;  /* 0x0000000010057984 */ /* 0x000ee80000000800 */
[----:B------:R-:W5:Y:S04]  /*1a50*/  LDS R19, [R18] ;  /* 0x0000000012137984 */ /* 0x000f680000000800 */
[----:B------:R-:W5:Y:S01]  /*1a60*/  LDS R23, [R20] ;  /* 0x0000000014177984 */ /* 0x000f620000000800 */
[----:B0-----:R-:W-:-:S04]  /*1a70*/  FMUL R8, R8, R8 ;  /* 0x0000000808087220 */ /* 0x001fc80000400000 */
[----:B-1----:R-:W-:Y:S01]  /*1a80*/  FMUL R9, R8, R9 ;  /* 0x0000000908097220 */ /* 0x002fe20000400000 */
[----:B--2---:R-:W-:-:S03]  /*1a90*/  FMUL R6, R15, R15 ;  /* 0x0000000f0f067220 */ /* 0x004fc60000400000 */
[----:B----4-:R-:W-:Y:S01]  /*1aa0*/  FFMA R7, R4, R9, R7 ;  /* 0x0000000904077223 */ /* 0x010fe20000000007 */
[----:B---3--:R-:W-:Y:S01]  /*1ab0*/  FMUL R8, R8, R5 ;  /* 0x0000000508087220 */ /* 0x008fe20000400000 */
[----:B-----5:R-:W-:-:S03]  /*1ac0*/  FMUL R14, R6, R19 ;  /* 0x00000013060e7220 */ /* 0x020fc60000400000 */
[----:B------:R-:W-:Y:S01]  /*1ad0*/  FFMA R17, R4, R8, R17 ;  /* 0x0000000804117223 */ /* 0x000fe20000000011 */
[----:B------:R-:W-:Y:S01]  /*1ae0*/  FMUL R6, R6, R23 ;  /* 0x0000001706067220 */ /* 0x000fe20000400000 */
[----:B------:R-:W-:-:S03]  /*1af0*/  FFMA R7, R4, R14, R7 ;  /* 0x0000000e04077223 */ /* 0x000fc60000000007 */
[----:B------:R-:W-:-:S07]  /*1b00*/  FFMA R17, R4, R6, R17 ;  /* 0x0000000604117223 */ /* 0x000fce0000000011 */
.L_x_21:
[----:B------:R-:W-:Y:S05]  /*1b10*/  BRA.U !UP2, `(.L_x_19) ;  /* 0x000000010a3c7547 */ /* 0x000fea000b800000 */
[----:B------:R-:W3:Y:S01]  /*1b20*/  LDCU UR6, c[0x0][0x380] ;  /* 0x00007000ff0677ac */ /* 0x000ee20008000800 */
[----:B------:R-:W-:Y:S02]  /*1b30*/  IMAD R5, R10, UR12, R3 ;  /* 0x0000000c0a057c24 */ /* 0x000fe4000f8e0203 */
[--C-:B---3--:R-:W-:Y:S02]  /*1b40*/  IMAD R6, R3, UR6, R2.reuse ;  /* 0x0000000603067c24 */ /* 0x108fe4000f8e0202 */
[----:B------:R-:W-:-:S03]  /*1b50*/  IMAD R8, R5, UR6, R2 ;  /* 0x0000000605087c24 */ /* 0x000fc6000f8e0202 */
[----:B------:R-:W-:Y:S01]  /*1b60*/  LEA R6, R6, R11, 0x2 ;  /* 0x0000000b06067211 */ /* 0x000fe200078e10ff */
[C---:B------:R-:W-:Y:S01]  /*1b70*/  IMAD R9, R8.reuse, 0x4, R13 ;  /* 0x0000000408097824 */ /* 0x040fe200078e020d */
[----:B------:R-:W-:-:S04]  /*1b80*/  LEA R5, R8, R21, 0x2 ;  /* 0x0000001508057211 */ /* 0x000fc800078e10ff */
[----:B------:R-:W3:Y:S04]  /*1b90*/  LDS R6, [R6] ;  /* 0x0000000006067984 */ /* 0x000ee80000000800 */
[----:B------:R-:W5:Y:S04]  /*1ba0*/  LDS R8, [R5] ;  /* 0x0000000005087984 */ /* 0x000f680000000800 */
[----:B-12---:R-:W1:Y:S01]  /*1bb0*/  LDS R14, [R9] ;  /* 0x00000000090e7984 */ /* 0x006e620000000800 */
[----:B---3--:R-:W-:-:S04]  /*1bc0*/  FMUL R3, R6, R6 ;  /* 0x0000000606037220 */ /* 0x008fc80000400000 */
[C---:B-----5:R-:W-:Y:S01]  /*1bd0*/  FMUL R8, R3.reuse, R8 ;  /* 0x0000000803087220 */ /* 0x060fe20000400000 */
[----:B-1----:R-:W-:-:S03]  /*1be0*/  FMUL R14, R3, R14 ;  /* 0x0000000e030e7220 */ /* 0x002fc60000400000 */
[C---:B----4-:R-:W-:Y:S01]  /*1bf0*/  FFMA R7, R4.reuse, R8, R7 ;  /* 0x0000000804077223 */ /* 0x050fe20000000007 */
[----:B------:R-:W-:-:S07]  /*1c00*/  FFMA R17, R4, R14, R17 ;  /* 0x0000000e04117223 */ /* 0x000fce0000000011 */
.L_x_19:
[----:B------:R-:W3:Y:S01]  /*1c10*/  LDCU UR6, c[0x0][0x380] ;  /* 0x00007000ff0677ac */ /* 0x000ee20008000800 */
[----:B------:R-:W-:-:S04]  /*1c20*/  IADD3 R2, PT, PT, R2, 0x1, RZ ;  /* 0x0000000102027810 */ /* 0x000fc80007ffe0ff */
[----:B---3--:R-:W-:-:S13]  /*1c30*/  ISETP.NE.AND P0, PT, R2, UR6, PT ;  /* 0x0000000602007c0c */ /* 0x008fda000bf05270 */
[----:B------:R-:W-:Y:S05]  /*1c40*/  @P0 BRA `(.L_x_22) ;  /* 0xfffffff000b00947 */ /* 0x000fea000383ffff */
.L_x_16:
[----:B------:R-:W3:Y:S01]  /*1c50*/  LDC.64 R2, c[0x0][0x398] ;  /* 0x0000e600ff027b82 */ /* 0x000ee20000000a00 */
[----:B------:R-:W-:-:S07]  /*1c60*/  IADD3 R9, PT, PT, R10, UR5, RZ ;  /* 0x000000050a097c10 */ /* 0x000fce000fffe0ff */
[----:B----4-:R-:W4:Y:S01]  /*1c70*/  LDC.64 R4, c[0x0][0x3a0] ;  /* 0x0000e800ff047b82 */ /* 0x010f220000000a00 */
[----:B---3--:R-:W-:-:S07]  /*1c80*/  IMAD.WIDE R2, R9, 0x4, R2 ;  /* 0x0000000409027825 */ /* 0x008fce00078e0202 */
[----:B------:R-:W-:Y:S01]  /*1c90*/  BAR.SYNC.DEFER_BLOCKING 0x0 ;  /* 0x0000000000007b1d */ /* 0x000fe20000010000 */
[----:B----4-:R-:W-:-:S05]  /*1ca0*/  IMAD.WIDE R4, R9, 0x4, R4 ;  /* 0x0000000409047825 */ /* 0x010fca00078e0204 */
[----:B------:R-:W-:Y:S04]  /*1cb0*/  STG.E desc[UR10][R2.64], R7 ;  /* 0x0000000702007986 */ /* 0x000fe8000c10190a */
[----:B------:R-:W-:Y:S01]  /*1cc0*/  STG.E desc[UR10][R4.64], R17 ;  /* 0x0000001104007986 */ /* 0x000fe2000c10190a */
[----:B------:R-:W-:Y:S05]  /*1cd0*/  EXIT ;  /* 0x000000000000794d */ /* 0x000fea0003800000 */
.L_x_23:
[----:B------:R-:W-:-:S00]  /*1ce0*/  BRA `(.L_x_23) ;  /* 0xfffffffc00fc7947 */ /* 0x000fc0000383ffff */
[----:B------:R-:W-:-:S00]  /*1cf0*/  NOP ;  /* 0x0000000000007918 */ /* 0x000fc00000000000 */
        /* <DEDUP_REMOVED lines=8> */
.L_x_24:


//--------------------- .nv.shared._Z8_evolveSiiiPfS_S_ --------------------------
	.section	.nv.shared._Z8_evolveSiiiPfS_S_,"aw",@nobits
	.sectionflags	@""
	.align	16
	.zero		1024


//--------------------- .nv.shared.reserved.0     --------------------------
	.section	.nv.shared.reserved.0,"aw",@nobits
	.weak		__nv_reservedSMEM_offset_0_alias
	.size		__nv_reservedSMEM_offset_0_alias, 0, 64
	.other		__nv_reservedSMEM_offset_0_alias,@"STO_CUDA_RESERVED_SHARED STV_DEFAULT"
__nv_reservedSMEM_offset_0_alias:
	.zero		0
	.zero		64


//--------------------- .nv.constant0._Z8_evolveSiiiPfS_S_ --------------------------
	.section	.nv.constant0._Z8_evolveSiiiPfS_S_,"a",@progbits
	.sectionflags	@""
	.align	4
.nv.constant0._Z8_evolveSiiiPfS_S_:
	.zero		936


//--------------------- SYMBOLS --------------------------

	.type		.nv.reservedSmem.offset0,@object
	.size		.nv.reservedSmem.offset0,0x4
	.type		.nv.reservedSmem.cap,@object
	.size		.nv.reservedSmem.cap,0x4
